def matmul_kernel(
    a_ptr,
    b_ptr,
    c_ptr,
    M,
    N,
    K,
    stride_am,
    stride_ak,
    stride_bk,
    stride_bn,
    stride_cm,
    stride_cn,
    BLOCK_M: tl.constexpr,
    BLOCK_N: tl.constexpr,
    BLOCK_K: tl.constexpr,
    GROUP_M: tl.constexpr,
):
    pid = tl.program_id(axis=0)
    num_pid_m = tl.cdiv(M, BLOCK_M)
    num_pid_n = tl.cdiv(N, BLOCK_N)
    num_pid_in_group = GROUP_M * num_pid_n
    group_id = pid // num_pid_in_group
    first_pid_m = group_id * GROUP_M
    group_size_m = min(num_pid_m - first_pid_m, GROUP_M)
    pid_m = first_pid_m + ((pid % num_pid_in_group) % group_size_m)
    pid_n = (pid % num_pid_in_group) // group_size_m

    offs_am = (pid_m * BLOCK_M + tl.arange(0, BLOCK_M)) % M
    offs_bn = (pid_n * BLOCK_N + tl.arange(0, BLOCK_N)) % N
    offs_k = tl.arange(0, BLOCK_K)
    a_ptrs = a_ptr + offs_am[:, None] * stride_am + offs_k[None, :] * stride_ak
    b_ptrs = b_ptr + offs_k[:, None] * stride_bk + offs_bn[None, :] * stride_bn

    acc = tl.zeros((BLOCK_M, BLOCK_N), dtype=tl.float32)
    for kk in range(0, tl.cdiv(K, BLOCK_K)):
        a = tl.load(a_ptrs, mask=offs_k[None, :] < K - kk * BLOCK_K, other=0.0)
        b = tl.load(b_ptrs, mask=offs_k[:, None] < K - kk * BLOCK_K, other=0.0)
        acc = tl.dot(a, b, acc)
        a_ptrs += BLOCK_K * stride_ak
        b_ptrs += BLOCK_K * stride_bk

    c = acc.to(c_ptr.dtype.element_ty)
    offs_cm = pid_m * BLOCK_M + tl.arange(0, BLOCK_M)
    offs_cn = pid_n * BLOCK_N + tl.arange(0, BLOCK_N)
    c_ptrs = c_ptr + offs_cm[:, None] * stride_cm + offs_cn[None, :] * stride_cn
    mask = (offs_cm[:, None] < M) & (offs_cn[None, :] < N)
    tl.store(c_ptrs, c, mask=mask)

# config = {"BLOCK_K": 64, "BLOCK_M": 16, "BLOCK_N": 32, "GROUP_M": 8, "arch": "sm_100", "dtype": "fp16", "num_ctas": 1, "num_stages": 2, "num_warps": 8}
# arch = sm_100


// ===== COMPILED SASS (sm_100a) =====

	.target	sm_100a

	.elftype	@"ET_EXEC"


//--------------------- .note.nv.tkinfo           --------------------------
	.section	.note.nv.tkinfo,"",@"SHT_NOTE"
	.sectionflags	@"SHF_NOTE_NV_TKINFO"
	.tkinfo
        /*0018*/ 	.word	0x00000081
        /*0030*/ 	.string	""
        /*0030*/ 	.string	"ptxas-blackwell"
        /*0030*/ 	.string	"Cuda compilation tools, release 12.9, V12.9.86"
        /*0030*/ 	.string	"Build cuda_12.9.r12.9/compiler.36037853_0"
        /*0030*/ 	.string	"-v  -suppress-debug-info  -lineinfo  -arch sm_100a "



//--------------------- .note.nv.cuver            --------------------------
	.section	.note.nv.cuver,"",@"SHT_NOTE"
	.sectionflags	@"SHF_NOTE_NV_CUVER"
        /*0018*/ 	.short	0x0001
        /*001a*/ 	.short	0x0064
        /*001c*/ 	.short	0x0001
        /*001e*/ 	.short	0x0000
        /*0020*/ 	.short	0x0001
        /*0022*/ 	.short	0x0000


//--------------------- .nv.info                  --------------------------
	.section	.nv.info,"",@"SHT_CUDA_INFO"
	.align	4


	//----- nvinfo : EIATTR_REGCOUNT
	.align		4
        /*0000*/ 	.byte	0x04, 0x2f
        /*0002*/ 	.short	(.L_1 - .L_0)
	.align		4
.L_0:
        /*0004*/ 	.word	index@(matmul_kernel)
        /*0008*/ 	.word	0x00000040


	//----- nvinfo : EIATTR_FRAME_SIZE
	.align		4
.L_1:
        /*000c*/ 	.byte	0x04, 0x11
        /*000e*/ 	.short	(.L_3 - .L_2)
	.align		4
.L_2:
        /*0010*/ 	.word	index@(matmul_kernel)
        /*0014*/ 	.word	0x00000000


	//----- nvinfo : EIATTR_MIN_STACK_SIZE
	.align		4
.L_3:
        /*0018*/ 	.byte	0x04, 0x12
        /*001a*/ 	.short	(.L_5 - .L_4)
	.align		4
.L_4:
        /*001c*/ 	.word	index@(matmul_kernel)
        /*0020*/ 	.word	0x00000000
.L_5:


//--------------------- .nv.info.matmul_kernel    --------------------------
	.section	.nv.info.matmul_kernel,"",@"SHT_CUDA_INFO"
	.sectionflags	@""
	.align	4


	//----- nvinfo : EIATTR_CUDA_API_VERSION
	.align		4
        /*0000*/ 	.byte	0x04, 0x37
        /*0002*/ 	.short	(.L_7 - .L_6)
.L_6:
        /*0004*/ 	.word	0x00000081


	//----- nvinfo : EIATTR_KPARAM_INFO
	.align		4
.L_7:
        /*0008*/ 	.byte	0x04, 0x17
        /*000a*/ 	.short	(.L_9 - .L_8)
.L_8:
        /*000c*/ 	.word	0x00000000
        /*0010*/ 	.short	0x000d
        /*0012*/ 	.short	0x0048
        /*0014*/ 	.byte	0x00, 0xf4, 0x21, 0x00


	//----- nvinfo : EIATTR_KPARAM_INFO
	.align		4
.L_9:
        /*0018*/ 	.byte	0x04, 0x17
        /*001a*/ 	.short	(.L_11 - .L_10)
.L_10:
        /*001c*/ 	.word	0x00000000
        /*0020*/ 	.short	0x000c
        /*0022*/ 	.short	0x0040
        /*0024*/ 	.byte	0x00, 0xf4, 0x21, 0x00


	//----- nvinfo : EIATTR_KPARAM_INFO
	.align		4
.L_11:
        /*0028*/ 	.byte	0x04, 0x17
        /*002a*/ 	.short	(.L_13 - .L_12)
.L_12:
        /*002c*/ 	.word	0x00000000
        /*0030*/ 	.short	0x000b
        /*0032*/ 	.short	0x0038
        /*0034*/ 	.byte	0x00, 0xf0, 0x11, 0x00


	//----- nvinfo : EIATTR_KPARAM_INFO
	.align		4
.L_13:
        /*0038*/ 	.byte	0x04, 0x17
        /*003a*/ 	.short	(.L_15 - .L_14)
.L_14:
        /*003c*/ 	.word	0x00000000
        /*0040*/ 	.short	0x000a
        /*0042*/ 	.short	0x0034
        /*0044*/ 	.byte	0x00, 0xf0, 0x11, 0x00


	//----- nvinfo : EIATTR_KPARAM_INFO
	.align		4
.L_15:
        /*0048*/ 	.byte	0x04, 0x17
        /*004a*/ 	.short	(.L_17 - .L_16)
.L_16:
        /*004c*/ 	.word	0x00000000
        /*0050*/ 	.short	0x0009
        /*0052*/ 	.short	0x0030
        /*0054*/ 	.byte	0x00, 0xf0, 0x11, 0x00


	//----- nvinfo : EIATTR_KPARAM_INFO
	.align		4
.L_17:
        /*0058*/ 	.byte	0x04, 0x17
        /*005a*/ 	.short	(.L_19 - .L_18)
.L_18:
        /*005c*/ 	.word	0x00000000
        /*0060*/ 	.short	0x0008
        /*0062*/ 	.short	0x002c
        /*0064*/ 	.byte	0x00, 0xf0, 0x11, 0x00


	//----- nvinfo : EIATTR_KPARAM_INFO
	.align		4
.L_19:
        /*0068*/ 	.byte	0x04, 0x17
        /*006a*/ 	.short	(.L_21 - .L_20)
.L_20:
        /*006c*/ 	.word	0x00000000
        /*0070*/ 	.short	0x0007
        /*0072*/ 	.short	0x0028
        /*0074*/ 	.byte	0x00, 0xf0, 0x11, 0x00


	//----- nvinfo : EIATTR_KPARAM_INFO
	.align		4
.L_21:
        /*0078*/ 	.byte	0x04, 0x17
        /*007a*/ 	.short	(.L_23 - .L_22)
.L_22:
        /*007c*/ 	.word	0x00000000
        /*0080*/ 	.short	0x0006
        /*0082*/ 	.short	0x0024
        /*0084*/ 	.byte	0x00, 0xf0, 0x11, 0x00


	//----- nvinfo : EIATTR_KPARAM_INFO
	.align		4
.L_23:
        /*0088*/ 	.byte	0x04, 0x17
        /*008a*/ 	.short	(.L_25 - .L_24)
.L_24:
        /*008c*/ 	.word	0x00000000
        /*0090*/ 	.short	0x0005
        /*0092*/ 	.short	0x0020
        /*0094*/ 	.byte	0x00, 0xf0, 0x11, 0x00


	//----- nvinfo : EIATTR_KPARAM_INFO
	.align		4
.L_25:
        /*0098*/ 	.byte	0x04, 0x17
        /*009a*/ 	.short	(.L_27 - .L_26)
.L_26:
        /*009c*/ 	.word	0x00000000
        /*00a0*/ 	.short	0x0004
        /*00a2*/ 	.short	0x001c
        /*00a4*/ 	.byte	0x00, 0xf0, 0x11, 0x00


	//----- nvinfo : EIATTR_KPARAM_INFO
	.align		4
.L_27:
        /*00a8*/ 	.byte	0x04, 0x17
        /*00aa*/ 	.short	(.L_29 - .L_28)
.L_28:
        /*00ac*/ 	.word	0x00000000
        /*00b0*/ 	.short	0x0003
        /*00b2*/ 	.short	0x0018
        /*00b4*/ 	.byte	0x00, 0xf0, 0x11, 0x00


	//----- nvinfo : EIATTR_KPARAM_INFO
	.align		4
.L_29:
        /*00b8*/ 	.byte	0x04, 0x17
        /*00ba*/ 	.short	(.L_31 - .L_30)
.L_30:
        /*00bc*/ 	.word	0x00000000
        /*00c0*/ 	.short	0x0002
        /*00c2*/ 	.short	0x0010
        /*00c4*/ 	.byte	0x00, 0xf4, 0x21, 0x00


	//----- nvinfo : EIATTR_KPARAM_INFO
	.align		4
.L_31:
        /*00c8*/ 	.byte	0x04, 0x17
        /*00ca*/ 	.short	(.L_33 - .L_32)
.L_32:
        /*00cc*/ 	.word	0x00000000
        /*00d0*/ 	.short	0x0001
        /*00d2*/ 	.short	0x0008
        /*00d4*/ 	.byte	0x00, 0xf4, 0x21, 0x00


	//----- nvinfo : EIATTR_KPARAM_INFO
	.align		4
.L_33:
        /*00d8*/ 	.byte	0x04, 0x17
        /*00da*/ 	.short	(.L_35 - .L_34)
.L_34:
        /*00dc*/ 	.word	0x00000000
        /*00e0*/ 	.short	0x0000
        /*00e2*/ 	.short	0x0000
        /*00e4*/ 	.byte	0x00, 0xf4, 0x21, 0x00


	//----- nvinfo : EIATTR_SPARSE_MMA_MASK
	.align		4
.L_35:
        /*00e8*/ 	.byte	0x03, 0x50
        /*00ea*/ 	.short	0x0000


	//----- nvinfo : EIATTR_MAXREG_COUNT
	.align		4
        /*00ec*/ 	.byte	0x03, 0x1b
        /*00ee*/ 	.short	0x00ff


	//----- nvinfo : EIATTR_NUM_BARRIERS
	.align		4
        /*00f0*/ 	.byte	0x02, 0x4c
        /*00f2*/ 	.byte	0x01
	.zero		1


	//----- nvinfo : EIATTR_VRC_CTA_INIT_COUNT
	.align		4
        /*00f4*/ 	.byte	0x02, 0x4a
	.zero		1
	.zero		1


	//----- nvinfo : EIATTR_EXIT_INSTR_OFFSETS
	.align		4
        /*00f8*/ 	.byte	0x04, 0x1c
        /*00fa*/ 	.short	(.L_37 - .L_36)


	//   ....[0]....
.L_36:
        /*00fc*/ 	.word	0x00001c30


	//   ....[1]....
        /*0100*/ 	.word	0x00001c60


	//----- nvinfo : EIATTR_REQNTID
	.align		4
.L_37:
        /*0104*/ 	.byte	0x04, 0x10
        /*0106*/ 	.short	(.L_39 - .L_38)
.L_38:
        /*0108*/ 	.word	0x00000100
        /*010c*/ 	.word	0x00000001
        /*0110*/ 	.word	0x00000001


	//----- nvinfo : EIATTR_CBANK_PARAM_SIZE
	.align		4
.L_39:
        /*0114*/ 	.byte	0x03, 0x19
        /*0116*/ 	.short	0x0050


	//----- nvinfo : EIATTR_PARAM_CBANK
	.align		4
        /*0118*/ 	.byte	0x04, 0x0a
        /*011a*/ 	.short	(.L_41 - .L_40)
	.align		4
.L_40:
        /*011c*/ 	.word	index@(.nv.constant0.matmul_kernel)
        /*0120*/ 	.short	0x0380
        /*0122*/ 	.short	0x0050


	//----- nvinfo : EIATTR_SW_WAR
	.align		4
.L_41:
        /*0124*/ 	.byte	0x04, 0x36
        /*0126*/ 	.short	(.L_43 - .L_42)
.L_42:
        /*0128*/ 	.word	0x00000008
.L_43:


//--------------------- .nv.compat                --------------------------
	.section	.nv.compat,"",@"SHT_CUDA_COMPAT_INFO"
	.align	4
        /*0000*/ 	.byte	0x02, 0x02, 0x01, 0x00, 0x02, 0x05, 0x05, 0x00, 0x02, 0x03, 0x00, 0x00, 0x02, 0x06, 0x01, 0x00


//--------------------- .nv.callgraph             --------------------------
	.section	.nv.callgraph,"",@"SHT_CUDA_CALLGRAPH"
	.align	4
	.sectionentsize	8
	.align		4
        /*0000*/ 	.word	0x00000000
	.align		4
        /*0004*/ 	.word	0xffffffff
	.align		4
        /*0008*/ 	.word	0x00000000
	.align		4
        /*000c*/ 	.word	0xfffffffe
	.align		4
        /*0010*/ 	.word	0x00000000
	.align		4
        /*0014*/ 	.word	0xfffffffd
	.align		4
        /*0018*/ 	.word	0x00000000
	.align		4
        /*001c*/ 	.word	0xfffffffc


//--------------------- .text.matmul_kernel       --------------------------
	.section	.text.matmul_kernel,"ax",@progbits
	.align	128
        .global         matmul_kernel
        .type           matmul_kernel,@function
        .size           matmul_kernel,(.L_x_3 - matmul_kernel)
        .other          matmul_kernel,@"STO_CUDA_ENTRY STV_DEFAULT"
matmul_kernel:
.text.matmul_kernel:
[----:B------:R-:W0:Y:S08]  /*0000*/  LDC R1, c[0x0][0x37c] ;  /* 0x0000df00ff017b82 */ /* 0x000e300000000800 */
[----:B------:R-:W1:Y:S01]  /*0010*/  LDC.64 R16, c[0x0][0x398] ;  /* 0x0000e600ff107b82 */ /* 0x000e620000000a00 */
[----:B------:R-:W2:Y:S01]  /*0020*/  S2R R5, SR_CTAID.X ;  /* 0x0000000000057919 */ /* 0x000ea20000002500 */
[----:B------:R-:W-:Y:S01]  /*0030*/  UMOV UR4, 0x400 ;  /* 0x0000040000047882 */ /* 0x000fe20000000000 */
[----:B------:R-:W3:Y:S01]  /*0040*/  LDCU.64 UR6, c[0x0][0x358] ;  /* 0x00006b00ff0677ac */ /* 0x000ee20008000a00 */
[----:B------:R-:W4:Y:S04]  /*0050*/  S2R R12, SR_TID.X ;  /* 0x00000000000c7919 */ /* 0x000f280000002100 */
[----:B------:R-:W5:Y:S08]  /*0060*/  LDC R39, c[0x0][0x3a0] ;  /* 0x0000e800ff277b82 */ /* 0x000f700000000800 */
[----:B------:R-:W0:Y:S01]  /*0070*/  S2UR UR5, SR_CgaCtaId ;  /* 0x00000000000579c3 */ /* 0x000e220000008800 */
[----:B-1----:R-:W-:-:S05]  /*0080*/  VIADD R0, R17, 0x1f ;  /* 0x0000001f11007836 */ /* 0x002fca0000000000 */
[----:B------:R-:W-:Y:S01]  /*0090*/  SHF.R.S32.HI R3, RZ, 0x1f, R0 ;  /* 0x0000001fff037819 */ /* 0x000fe20000011400 */
[----:B-----5:R-:W-:-:S03]  /*00a0*/  VIADD R39, R39, 0x3f ;  /* 0x0000003f27277836 */ /* 0x020fc60000000000 */
[----:B------:R-:W-:Y:S02]  /*00b0*/  LEA.HI R3, R3, R0, RZ, 0x5 ;  /* 0x0000000003037211 */ /* 0x000fe400078f28ff */
[----:B--2---:R-:W-:Y:S02]  /*00c0*/  IABS R8, R5 ;  /* 0x0000000500087213 */ /* 0x004fe40000000000 */
[----:B------:R-:W-:Y:S01]  /*00d0*/  SHF.R.S32.HI R3, RZ, 0x5, R3 ;  /* 0x00000005ff037819 */ /* 0x000fe20000011403 */
[----:B0-----:R-:W-:-:S04]  /*00e0*/  ULEA UR4, UR5, UR4, 0x18 ;  /* 0x0000000405047291 */ /* 0x001fc8000f8ec0ff */
[----:B------:R-:W-:-:S05]  /*00f0*/  IMAD.SHL.U32 R4, R3, 0x8, RZ ;  /* 0x0000000803047824 */ /* 0x000fca00078e00ff */
[-C--:B------:R-:W-:Y:S02]  /*0100*/  IABS R7, R4.reuse ;  /* 0x0000000400077213 */ /* 0x080fe40000000000 */
[----:B------:R-:W-:Y:S02]  /*0110*/  IABS R10, R4 ;  /* 0x00000004000a7213 */ /* 0x000fe40000000000 */
[----:B------:R-:W0:Y:S08]  /*0120*/  I2F.RP R0, R7 ;  /* 0x0000000700007306 */ /* 0x000e300000209400 */
[----:B0-----:R-:W0:Y:S02]  /*0130*/  MUFU.RCP R0, R0 ;  /* 0x0000000000007308 */ /* 0x001e240000001000 */
[----:B0-----:R-:W-:-:S02]  /*0140*/  VIADD R2, R0, 0xffffffe ;  /* 0x0ffffffe00027836 */ /* 0x001fc40000000000 */
[----:B------:R-:W-:-:S04]  /*0150*/  IMAD.MOV R0, RZ, RZ, -R10 ;  /* 0x000000ffff007224 */ /* 0x000fc800078e0a0a */
[----:B------:R0:W1:Y:S02]  /*0160*/  F2I.FTZ.U32.TRUNC.NTZ R3, R2 ;  /* 0x0000000200037305 */ /* 0x000064000021f000 */
[----:B0-----:R-:W-:Y:S02]  /*0170*/  IMAD.MOV.U32 R2, RZ, RZ, RZ ;  /* 0x000000ffff027224 */ /* 0x001fe400078e00ff */
[----:B-1----:R-:W-:-:S04]  /*0180*/  IMAD.MOV R6, RZ, RZ, -R3 ;  /* 0x000000ffff067224 */ /* 0x002fc800078e0a03 */
[----:B------:R-:W-:Y:S02]  /*0190*/  IMAD R9, R6, R7, RZ ;  /* 0x0000000706097224 */ /* 0x000fe400078e02ff */
[----:B------:R-:W-:Y:S02]  /*01a0*/  IMAD.MOV.U32 R6, RZ, RZ, R8 ;  /* 0x000000ffff067224 */ /* 0x000fe400078e0008 */
[----:B------:R-:W-:-:S06]  /*01b0*/  IMAD.HI.U32 R3, R3, R9, R2 ;  /* 0x0000000903037227 */ /* 0x000fcc00078e0002 */
[----:B------:R-:W-:-:S04]  /*01c0*/  IMAD.HI.U32 R3, R3, R6, RZ ;  /* 0x0000000603037227 */ /* 0x000fc800078e00ff */
[----:B------:R-:W-:-:S05]  /*01d0*/  IMAD R0, R3, R0, R6 ;  /* 0x0000000003007224 */ /* 0x000fca00078e0206 */
[----:B------:R-:W-:-:S13]  /*01e0*/  ISETP.GT.U32.AND P1, PT, R7, R0, PT ;  /* 0x000000000700720c */ /* 0x000fda0003f24070 */
[----:B------:R-:W-:Y:S02]  /*01f0*/  @!P1 IMAD.IADD R0, R0, 0x1, -R7 ;  /* 0x0000000100009824 */ /* 0x000fe400078e0a07 */
[----:B------:R-:W-:Y:S01]  /*0200*/  @!P1 VIADD R3, R3, 0x1 ;  /* 0x0000000103039836 */ /* 0x000fe20000000000 */
[----:B------:R-:W-:Y:S02]  /*0210*/  ISETP.NE.AND P1, PT, R4, RZ, PT ;  /* 0x000000ff0400720c */ /* 0x000fe40003f25270 */
[----:B------:R-:W-:Y:S02]  /*0220*/  ISETP.GE.U32.AND P0, PT, R0, R7, PT ;  /* 0x000000070000720c */ /* 0x000fe40003f06070 */
[----:B------:R-:W-:-:S04]  /*0230*/  LOP3.LUT R0, R5, R4, RZ, 0x3c, !PT ;  /* 0x0000000405007212 */ /* 0x000fc800078e3cff */
[----:B------:R-:W-:Y:S01]  /*0240*/  ISETP.GE.AND P2, PT, R0, RZ, PT ;  /* 0x000000ff0000720c */ /* 0x000fe20003f46270 */
[----:B------:R-:W-:-:S06]  /*0250*/  VIADD R0, R16, 0xf ;  /* 0x0000000f10007836 */ /* 0x000fcc0000000000 */
[----:B------:R-:W-:-:S04]  /*0260*/  @P0 VIADD R3, R3, 0x1 ;  /* 0x0000000103030836 */ /* 0x000fc80000000000 */
[----:B------:R-:W-:Y:S01]  /*0270*/  IMAD.MOV.U32 R2, RZ, RZ, R3 ;  /* 0x000000ffff027224 */ /* 0x000fe200078e0003 */
[----:B------:R-:W-:-:S03]  /*0280*/  SHF.R.S32.HI R3, RZ, 0x1f, R0 ;  /* 0x0000001fff037819 */ /* 0x000fc60000011400 */
[----:B------:R-:W-:Y:S01]  /*0290*/  @!P2 IMAD.MOV R2, RZ, RZ, -R2 ;  /* 0x000000ffff02a224 */ /* 0x000fe200078e0a02 */
[----:B------:R-:W-:Y:S02]  /*02a0*/  @!P1 LOP3.LUT R2, RZ, R4, RZ, 0x33, !PT ;  /* 0x00000004ff029212 */ /* 0x000fe400078e33ff */
[----:B------:R-:W-:-:S03]  /*02b0*/  LEA.HI R3, R3, R0, RZ, 0x4 ;  /* 0x0000000003037211 */ /* 0x000fc600078f20ff */
[----:B------:R-:W-:Y:S02]  /*02c0*/  IMAD.SHL.U32 R6, R2, 0x8, RZ ;  /* 0x0000000802067824 */ /* 0x000fe400078e00ff */
[----:B------:R-:W-:-:S03]  /*02d0*/  IMAD.MOV R2, RZ, RZ, -R2 ;  /* 0x000000ffff027224 */ /* 0x000fc600078e0a02 */
[----:B------:R-:W-:Y:S01]  /*02e0*/  LEA.HI.SX32 R3, R3, -R6, 0x1c ;  /* 0x8000000603037211 */ /* 0x000fe200078fe2ff */
[----:B------:R-:W-:-:S03]  /*02f0*/  IMAD R4, R4, R2, R5 ;  /* 0x0000000204047224 */ /* 0x000fc600078e0205 */
[----:B------:R-:W-:Y:S02]  /*0300*/  VIMNMX R11, PT, PT, R3, 0x8, PT ;  /* 0x00000008030b7848 */ /* 0x000fe40003fe0100 */
[----:B------:R-:W-:Y:S02]  /*0310*/  IABS R9, R4 ;  /* 0x0000000400097213 */ /* 0x000fe40000000000 */
[----:B------:R-:W-:-:S04]  /*0320*/  IABS R7, R11 ;  /* 0x0000000b00077213 */ /* 0x000fc80000000000 */
[----:B------:R-:W0:Y:S08]  /*0330*/  I2F.RP R0, R7 ;  /* 0x0000000700007306 */ /* 0x000e300000209400 */
[----:B0-----:R-:W0:Y:S02]  /*0340*/  MUFU.RCP R0, R0 ;  /* 0x0000000000007308 */ /* 0x001e240000001000 */
[----:B0-----:R-:W-:-:S06]  /*0350*/  VIADD R3, R0, 0xffffffe ;  /* 0x0ffffffe00037836 */ /* 0x001fcc0000000000 */
[----:B------:R-:W0:Y:S02]  /*0360*/  F2I.FTZ.U32.TRUNC.NTZ R3, R3 ;  /* 0x0000000300037305 */ /* 0x000e24000021f000 */
[----:B0-----:R-:W-:-:S04]  /*0370*/  IMAD.MOV R8, RZ, RZ, -R3 ;  /* 0x000000ffff087224 */ /* 0x001fc800078e0a03 */
[----:B------:R-:W-:Y:S01]  /*0380*/  IMAD.MOV.U32 R2, RZ, RZ, R8 ;  /* 0x000000ffff027224 */ /* 0x000fe200078e0008 */
[----:B------:R-:W-:-:S03]  /*0390*/  IABS R8, R11 ;  /* 0x0000000b00087213 */ /* 0x000fc60000000000 */
[----:B------:R-:W-:Y:S02]  /*03a0*/  IMAD R5, R2, R7, RZ ;  /* 0x0000000702057224 */ /* 0x000fe400078e02ff */
[----:B------:R-:W-:Y:S02]  /*03b0*/  IMAD.MOV.U32 R2, RZ, RZ, RZ ;  /* 0x000000ffff027224 */ /* 0x000fe400078e00ff */
[----:B------:R-:W-:Y:S02]  /*03c0*/  IMAD.MOV R0, RZ, RZ, -R8 ;  /* 0x000000ffff007224 */ /* 0x000fe400078e0a08 */
[----:B------:R-:W-:Y:S01]  /*03d0*/  IMAD.HI.U32 R2, R3, R5, R2 ;  /* 0x0000000503027227 */ /* 0x000fe200078e0002 */
[----:B----4-:R-:W-:-:S05]  /*03e0*/  LOP3.LUT R3, R12, 0xf, RZ, 0xc0, !PT ;  /* 0x0000000f0c037812 */ /* 0x010fca00078ec0ff */
        /* <DEDUP_REMOVED lines=8> */
[----:B------:R-:W-:-:S07]  /*0470*/  ISETP.GE.AND P2, PT, R0, RZ, PT ;  /* 0x000000ff0000720c */ /* 0x000fce0003f46270 */
[----:B------:R-:W-:Y:S01]  /*0480*/  @P0 VIADD R2, R2, 0x1 ;  /* 0x0000000102020836 */ /* 0x000fe20000000000 */
[----:B------:R-:W-:-:S05]  /*0490*/  ISETP.GT.AND P0, PT, R39, 0x3f, PT ;  /* 0x0000003f2700780c */ /* 0x000fca0003f04270 */
[----:B------:R-:W-:Y:S01]  /*04a0*/  @!P2 IMAD.MOV R2, RZ, RZ, -R2 ;  /* 0x000000ffff02a224 */ /* 0x000fe200078e0a02 */
[----:B------:R-:W-:-:S05]  /*04b0*/  @!P1 LOP3.LUT R2, RZ, R11, RZ, 0x33, !PT ;  /* 0x0000000bff029212 */ /* 0x000fca00078e33ff */
[----:B------:R-:W-:Y:S02]  /*04c0*/  IMAD.MOV R0, RZ, RZ, -R2 ;  /* 0x000000ffff007224 */ /* 0x000fe400078e0a02 */
[----:B------:R-:W-:Y:S01]  /*04d0*/  @!P0 IMAD.SHL.U32 R35, R12, 0x20, RZ ;  /* 0x000000200c238824 */ /* 0x000fe200078e00ff */
[----:B------:R-:W-:Y:S01]  /*04e0*/  @!P0 PRMT R20, RZ, 0x7610, R20 ;  /* 0x00007610ff148816 */ /* 0x000fe20000000014 */
[----:B------:R-:W-:Y:S01]  /*04f0*/  IMAD R0, R11, R0, R4 ;  /* 0x000000000b007224 */ /* 0x000fe200078e0204 */
[----:B------:R-:W-:Y:S01]  /*0500*/  SHF.R.U32.HI R4, RZ, 0x4, R12 ;  /* 0x00000004ff047819 */ /* 0x000fe2000001160c */
[----:B------:R-:W-:Y:S01]  /*0510*/  IMAD.SHL.U32 R33, R2, 0x20, RZ ;  /* 0x0000002002217824 */ /* 0x000fe200078e00ff */
[----:B------:R-:W-:Y:S01]  /*0520*/  @!P0 PRMT R22, RZ, 0x7610, R22 ;  /* 0x00007610ff168816 */ /* 0x000fe20000000016 */
[----:B------:R-:W-:Y:S01]  /*0530*/  IMAD.IADD R0, R6, 0x1, R0 ;  /* 0x0000000106007824 */ /* 0x000fe200078e0200 */
[----:B------:R-:W-:Y:S02]  /*0540*/  @!P0 PRMT R20, R20, 0x5410, RZ ;  /* 0x0000541014148816 */ /* 0x000fe400000000ff */
[----:B------:R-:W-:Y:S01]  /*0550*/  @!P0 PRMT R22, R22, 0x5410, RZ ;  /* 0x0000541016168816 */ /* 0x000fe200000000ff */
[----:B------:R-:W-:Y:S01]  /*0560*/  IMAD R36, R0, 0x10, R3 ;  /* 0x0000001000247824 */ /* 0x000fe200078e0203 */
[----:B------:R-:W-:-:S02]  /*0570*/  SGXT.U32 R3, R4, 0x4 ;  /* 0x000000040403781a */ /* 0x000fc40000000000 */
[----:B------:R-:W-:Y:S01]  /*0580*/  @!P0 LOP3.LUT R34, R35, 0x60, RZ, 0xc0, !PT ;  /* 0x0000006023228812 */ /* 0x000fe200078ec0ff */
[----:B---3--:R-:W-:Y:S06]  /*0590*/  @!P0 BRA `(.L_x_0) ;  /* 0x0000001000f08947 */ /* 0x008fec0003800000 */
[----:B------:R-:W-:Y:S01]  /*05a0*/  IABS R2, R16 ;  /* 0x0000001000027213 */ /* 0x000fe20000000000 */
[----:B------:R-:W-:Y:S01]  /*05b0*/  IMAD.SHL.U32 R35, R12, 0x20, RZ ;  /* 0x000000200c237824 */ /* 0x000fe200078e00ff */
[----:B------:R-:W-:Y:S01]  /*05c0*/  IABS R0, R17 ;  /* 0x0000001100007213 */ /* 0x000fe20000000000 */
[----:B------:R-:W0:Y:S01]  /*05d0*/  LDC R38, c[0x0][0x3a8] ;  /* 0x0000ea00ff267b82 */ /* 0x000e220000000800 */
[----:B------:R-:W1:Y:S01]  /*05e0*/  I2F.RP R10, R2 ;  /* 0x00000002000a7306 */ /* 0x000e620000209400 */
[----:B------:R-:W-:Y:S01]  /*05f0*/  IABS R14, R36 ;  /* 0x00000024000e7213 */ /* 0x000fe20000000000 */
[----:B------:R-:W2:Y:S01]  /*0600*/  LDCU UR5, c[0x0][0x3b0] ;  /* 0x00007600ff0577ac */ /* 0x000ea20008000800 */
[----:B------:R-:W-:Y:S02]  /*0610*/  SHF.R.U32.HI R4, RZ, 0x6, R12 ;  /* 0x00000006ff047819 */ /* 0x000fe4000001160c */
[----:B------:R-:W-:Y:S01]  /*0620*/  ISETP.GE.AND P2, PT, R36, RZ, PT ;  /* 0x000000ff2400720c */ /* 0x000fe20003f46270 */
[----:B------:R-:W3:Y:S01]  /*0630*/  LDCU.128 UR12, c[0x0][0x380] ;  /* 0x00007000ff0c77ac */ /* 0x000ee20008000c00 */
[----:B------:R-:W-:Y:S01]  /*0640*/  SGXT.U32 R4, R4, 0x2 ;  /* 0x000000020404781a */ /* 0x000fe20000000000 */
[----:B------:R-:W4:Y:S01]  /*0650*/  I2F.RP R5, R0 ;  /* 0x0000000000057306 */ /* 0x000f220000209400 */
[----:B------:R-:W-:Y:S01]  /*0660*/  ISETP.NE.AND P4, PT, R16, RZ, PT ;  /* 0x000000ff1000720c */ /* 0x000fe20003f85270 */
[----:B------:R-:W5:Y:S01]  /*0670*/  LDC R37, c[0x0][0x3ac] ;  /* 0x0000eb00ff257b82 */ /* 0x000f620000000800 */
[----:B------:R-:W-:Y:S01]  /*0680*/  LOP3.LUT R4, R33, R4, RZ, 0xfc, !PT ;  /* 0x0000000421047212 */ /* 0x000fe200078efcff */
[----:B------:R-:W0:Y:S01]  /*0690*/  LDCU UR8, c[0x0][0x3a4] ;  /* 0x00007480ff0877ac */ /* 0x000e220008000800 */
[----:B------:R-:W-:-:S02]  /*06a0*/  LOP3.LUT R42, R12, 0x3f, RZ, 0xc0, !PT ;  /* 0x0000003f0c2a7812 */ /* 0x000fc400078ec0ff */
[C---:B------:R-:W-:Y:S01]  /*06b0*/  LOP3.LUT R22, R4.reuse, 0x1c, RZ, 0xfc, !PT ;  /* 0x0000001c04167812 */ /* 0x040fe200078efcff */
[----:B-1----:R-:W1:Y:S01]  /*06c0*/  MUFU.RCP R10, R10 ;  /* 0x0000000a000a7308 */ /* 0x002e620000001000 */
[C---:B------:R-:W-:Y:S02]  /*06d0*/  LOP3.LUT R18, R4.reuse, 0x18, RZ, 0xfc, !PT ;  /* 0x0000001804127812 */ /* 0x040fe400078efcff */
[C---:B------:R-:W-:Y:S02]  /*06e0*/  LOP3.LUT R24, R4.reuse, 0x10, RZ, 0xfc, !PT ;  /* 0x0000001004187812 */ /* 0x040fe400078efcff */
[----:B------:R-:W-:Y:S02]  /*06f0*/  LOP3.LUT R28, R4, 0x8, RZ, 0xfc, !PT ;  /* 0x00000008041c7812 */ /* 0x000fe400078efcff */
[----:B------:R-:W-:Y:S01]  /*0700*/  IABS R15, R24 ;  /* 0x00000018000f7213 */ /* 0x000fe20000000000 */
[----:B----4-:R-:W4:Y:S01]  /*0710*/  MUFU.RCP R5, R5 ;  /* 0x0000000500057308 */ /* 0x010f220000001000 */
[----:B------:R-:W-:-:S02]  /*0720*/  IABS R21, R28 ;  /* 0x0000001c00157213 */ /* 0x000fc40000000000 */
[C---:B------:R-:W-:Y:S02]  /*0730*/  LOP3.LUT R23, R4.reuse, 0x14, RZ, 0xfc, !PT ;  /* 0x0000001404177812 */ /* 0x040fe400078efcff */
[C---:B------:R-:W-:Y:S02]  /*0740*/  LOP3.LUT R26, R4.reuse, 0xc, RZ, 0xfc, !PT ;  /* 0x0000000c041a7812 */ /* 0x040fe400078efcff */
[----:B------:R-:W-:Y:S01]  /*0750*/  LOP3.LUT R20, R4, 0x4, RZ, 0xfc, !PT ;  /* 0x0000000404147812 */ /* 0x000fe200078efcff */
[----:B-1----:R-:W-:Y:S01]  /*0760*/  VIADD R8, R10, 0xffffffe ;  /* 0x0ffffffe0a087836 */ /* 0x002fe20000000000 */
[----:B------:R-:W-:Y:S01]  /*0770*/  IABS R19, R26 ;  /* 0x0000001a00137213 */ /* 0x000fe20000000000 */
[----:B-----5:R-:W-:Y:S01]  /*0780*/  IMAD R42, R42, R37, RZ ;  /* 0x000000252a2a7224 */ /* 0x020fe200078e02ff */
[----:B------:R-:W-:Y:S01]  /*0790*/  IABS R25, R20 ;  /* 0x0000001400197213 */ /* 0x000fe20000000000 */
[----:B------:R1:W5:Y:S01]  /*07a0*/  F2I.FTZ.U32.TRUNC.NTZ R9, R8 ;  /* 0x0000000800097305 */ /* 0x000362000021f000 */
[----:B------:R-:W-:Y:S01]  /*07b0*/  IABS R27, R4 ;  /* 0x00000004001b7213 */ /* 0x000fe20000000000 */
[----:B------:R-:W-:Y:S01]  /*07c0*/  IMAD.SHL.U32 R37, R37, 0x40, RZ ;  /* 0x0000004025257824 */ /* 0x000fe200078e00ff */
[----:B------:R-:W-:Y:S01]  /*07d0*/  LOP3.LUT R34, R35, 0x60, RZ, 0xc0, !PT ;  /* 0x0000006023227812 */ /* 0x000fe200078ec0ff */
[----:B----4-:R-:W-:-:S04]  /*07e0*/  VIADD R6, R5, 0xffffffe ;  /* 0x0ffffffe05067836 */ /* 0x010fc80000000000 */
[----:B------:R4:W0:Y:S01]  /*07f0*/  F2I.FTZ.U32.TRUNC.NTZ R7, R6 ;  /* 0x0000000600077305 */ /* 0x000822000021f000 */
[----:B-1----:R-:W-:Y:S02]  /*0800*/  IMAD.MOV.U32 R8, RZ, RZ, RZ ;  /* 0x000000ffff087224 */ /* 0x002fe400078e00ff */
[--C-:B-----5:R-:W-:Y:S02]  /*0810*/  IMAD.MOV R13, RZ, RZ, -R9.reuse ;  /* 0x000000ffff0d7224 */ /* 0x120fe400078e0a09 */
[----:B----4-:R-:W-:Y:S02]  /*0820*/  IMAD.MOV.U32 R6, RZ, RZ, RZ ;  /* 0x000000ffff067224 */ /* 0x010fe400078e00ff */
[----:B------:R-:W-:Y:S02]  /*0830*/  IMAD R5, R13, R2, RZ ;  /* 0x000000020d057224 */ /* 0x000fe400078e02ff */
[----:B------:R-:W-:Y:S02]  /*0840*/  IMAD.MOV.U32 R13, RZ, RZ, R14 ;  /* 0x000000ffff0d7224 */ /* 0x000fe400078e000e */
[----:B------:R-:W-:Y:S01]  /*0850*/  IMAD.HI.U32 R8, R9, R5, R8 ;  /* 0x0000000509087227 */ /* 0x000fe200078e0008 */
[----:B------:R-:W-:-:S03]  /*0860*/  IABS R9, R22 ;  /* 0x0000001600097213 */ /* 0x000fc60000000000 */
[----:B0-----:R-:W-:Y:S02]  /*0870*/  IMAD.MOV R11, RZ, RZ, -R7 ;  /* 0x000000ffff0b7224 */ /* 0x001fe400078e0a07 */
[----:B------:R-:W-:-:S04]  /*0880*/  IMAD.HI.U32 R8, R8, R13, RZ ;  /* 0x0000000d08087227 */ /* 0x000fc800078e00ff */
[----:B------:R-:W-:Y:S01]  /*0890*/  IMAD.MOV R14, RZ, RZ, -R8 ;  /* 0x000000ffff0e7224 */ /* 0x000fe200078e0a08 */
[----:B------:R-:W-:Y:S01]  /*08a0*/  SHF.R.S32.HI R8, RZ, 0x1f, R39 ;  /* 0x0000001fff087819 */ /* 0x000fe20000011427 */
[----:B------:R-:W-:Y:S01]  /*08b0*/  IMAD R5, R11, R0, RZ ;  /* 0x000000000b057224 */ /* 0x000fe200078e02ff */
[----:B------:R-:W-:Y:S01]  /*08c0*/  IABS R11, R18 ;  /* 0x00000012000b7213 */ /* 0x000fe20000000000 */
[----:B------:R-:W-:Y:S01]  /*08d0*/  IMAD R14, R2, R14, R13 ;  /* 0x0000000e020e7224 */ /* 0x000fe200078e020d */
[----:B------:R-:W-:Y:S01]  /*08e0*/  IABS R13, R23 ;  /* 0x00000017000d7213 */ /* 0x000fe20000000000 */
[----:B------:R-:W-:Y:S01]  /*08f0*/  IMAD.HI.U32 R6, R7, R5, R6 ;  /* 0x0000000507067227 */ /* 0x000fe200078e0006 */
[----:B------:R-:W-:Y:S02]  /*0900*/  LEA.HI R39, R8, R39, RZ, 0x6 ;  /* 0x0000002708277211 */ /* 0x000fe400078f30ff */
[----:B------:R-:W-:Y:S02]  /*0910*/  ISETP.GT.U32.AND P0, PT, R2, R14, PT ;  /* 0x0000000e0200720c */ /* 0x000fe40003f04070 */
[----:B------:R-:W-:Y:S01]  /*0920*/  SHF.R.S32.HI R39, RZ, 0x6, R39 ;  /* 0x00000006ff277819 */ /* 0x000fe20000011427 */
[----:B------:R-:W-:-:S04]  /*0930*/  IMAD.HI.U32 R5, R6, R9, RZ ;  /* 0x0000000906057227 */ /* 0x000fc800078e00ff */
[----:B------:R-:W-:-:S04]  /*0940*/  IMAD.HI.U32 R7, R6, R11, RZ ;  /* 0x0000000b06077227 */ /* 0x000fc800078e00ff */
[----:B------:R-:W-:Y:S02]  /*0950*/  IMAD.MOV R5, RZ, RZ, -R5 ;  /* 0x000000ffff057224 */ /* 0x000fe400078e0a05 */
[----:B------:R-:W-:Y:S02]  /*0960*/  @!P0 IMAD.IADD R14, R14, 0x1, -R2 ;  /* 0x000000010e0e8824 */ /* 0x000fe400078e0a02 */
[----:B------:R-:W-:Y:S02]  /*0970*/  IMAD.MOV R7, RZ, RZ, -R7 ;  /* 0x000000ffff077224 */ /* 0x000fe400078e0a07 */
[----:B------:R-:W-:Y:S01]  /*0980*/  IMAD R9, R0, R5, R9 ;  /* 0x0000000500097224 */ /* 0x000fe200078e0209 */
[----:B------:R-:W-:Y:S01]  /*0990*/  ISETP.GT.U32.AND P1, PT, R2, R14, PT ;  /* 0x0000000e0200720c */ /* 0x000fe20003f24070 */
[----:B------:R-:W-:Y:S02]  /*09a0*/  IMAD R11, R0, R7, R11 ;  /* 0x00000007000b7224 */ /* 0x000fe400078e020b */
[----:B------:R-:W-:Y:S01]  /*09b0*/  IMAD.HI.U32 R7, R6, R15, RZ ;  /* 0x0000000f06077227 */ /* 0x000fe200078e00ff */
[----:B------:R-:W-:-:S02]  /*09c0*/  ISETP.GT.U32.AND P0, PT, R0, R9, PT ;  /* 0x000000090000720c */ /* 0x000fc40003f04070 */
[----:B------:R-:W-:Y:S01]  /*09d0*/  ISETP.GT.U32.AND P3, PT, R0, R11, PT ;  /* 0x0000000b0000720c */ /* 0x000fe20003f64070 */
[----:B------:R-:W-:-:S04]  /*09e0*/  IMAD.HI.U32 R10, R6, R21, RZ ;  /* 0x00000015060a7227 */ /* 0x000fc800078e00ff */
[----:B------:R-:W-:Y:S02]  /*09f0*/  IMAD.MOV R7, RZ, RZ, -R7 ;  /* 0x000000ffff077224 */ /* 0x000fe400078e0a07 */
[----:B------:R-:W-:Y:S02]  /*0a00*/  IMAD.MOV R10, RZ, RZ, -R10 ;  /* 0x000000ffff0a7224 */ /* 0x000fe400078e0a0a */
[C---:B------:R-:W-:Y:S02]  /*0a10*/  IMAD R7, R0.reuse, R7, R15 ;  /* 0x0000000700077224 */ /* 0x040fe400078e020f */
[----:B------:R-:W-:Y:S01]  /*0a20*/  IMAD R15, R0, R10, R21 ;  /* 0x0000000a000f7224 */ /* 0x000fe200078e0215 */
[----:B------:R-:W-:Y:S01]  /*0a30*/  SHF.R.S32.HI R10, RZ, 0x2, R12 ;  /* 0x00000002ff0a7819 */ /* 0x000fe2000001140c */
[----:B------:R-:W-:Y:S01]  /*0a40*/  @!P1 IMAD.IADD R14, R14, 0x1, -R2 ;  /* 0x000000010e0e9824 */ /* 0x000fe200078e0a02 */
[----:B------:R-:W-:Y:S01]  /*0a50*/  ISETP.GT.U32.AND P6, PT, R0, R7, PT ;  /* 0x000000070000720c */ /* 0x000fe20003fc4070 */
[----:B------:R-:W-:Y:S01]  /*0a60*/  IMAD.HI.U32 R5, R6, R13, RZ ;  /* 0x0000000d06057227 */ /* 0x000fe200078e00ff */
[----:B------:R-:W-:-:S03]  /*0a70*/  SGXT R10, R10, 0x1 ;  /* 0x000000010a0a781a */ /* 0x000fc60000000200 */
[----:B------:R-:W-:Y:S01]  /*0a80*/  @!P2 IMAD.MOV R14, RZ, RZ, -R14 ;  /* 0x000000ffff0ea224 */ /* 0x000fe200078e0a0e */
[----:B------:R-:W-:Y:S01]  /*0a90*/  ISETP.GT.U32.AND P2, PT, R0, R15, PT ;  /* 0x0000000f0000720c */ /* 0x000fe20003f44070 */
[----:B------:R-:W-:Y:S01]  /*0aa0*/  @!P0 IMAD.IADD R9, R9, 0x1, -R0 ;  /* 0x0000000109098824 */ /* 0x000fe200078e0a00 */
[----:B------:R-:W-:Y:S01]  /*0ab0*/  @!P4 LOP3.LUT R14, RZ, R16, RZ, 0x33, !PT ;  /* 0x00000010ff0ec212 */ /* 0x000fe200078e33ff */
[----:B------:R-:W-:Y:S01]  /*0ac0*/  IMAD.MOV R5, RZ, RZ, -R5 ;  /* 0x000000ffff057224 */ /* 0x000fe200078e0a05 */
[----:B------:R-:W-:Y:S01]  /*0ad0*/  ISETP.GE.AND P4, PT, R22, RZ, PT ;  /* 0x000000ff1600720c */ /* 0x000fe20003f86270 */
[----:B------:R-:W-:Y:S01]  /*0ae0*/  IMAD.HI.U32 R8, R6, R19, RZ ;  /* 0x0000001306087227 */ /* 0x000fe200078e00ff */
[----:B------:R-:W-:Y:S02]  /*0af0*/  ISETP.GT.U32.AND P0, PT, R0, R9, PT ;  /* 0x000000090000720c */ /* 0x000fe40003f04070 */
[----:B------:R-:W-:Y:S01]  /*0b00*/  LOP3.LUT R10, R10, 0x90, RZ, 0xc0, !PT ;  /* 0x000000900a0a7812 */ /* 0x000fe200078ec0ff */
[----:B------:R-:W-:-:S02]  /*0b10*/  IMAD R5, R0, R5, R13 ;  /* 0x0000000500057224 */ /* 0x000fc400078e020d */
[----:B------:R-:W-:-:S03]  /*0b20*/  IMAD.HI.U32 R2, R6, R25, RZ ;  /* 0x0000001906027227 */ /* 0x000fc600078e00ff */
[----:B------:R-:W-:Y:S01]  /*0b30*/  ISETP.GT.U32.AND P5, PT, R0, R5, PT ;  /* 0x000000050000720c */ /* 0x000fe20003fa4070 */
[----:B------:R-:W-:Y:S01]  /*0b40*/  @!P2 IMAD.IADD R15, R15, 0x1, -R0 ;  /* 0x000000010f0fa824 */ /* 0x000fe200078e0a00 */
[----:B------:R-:W-:Y:S01]  /*0b50*/  ISETP.GE.AND P2, PT, R4, RZ, PT ;  /* 0x000000ff0400720c */ /* 0x000fe20003f46270 */
[----:B------:R-:W-:Y:S02]  /*0b60*/  IMAD.MOV R8, RZ, RZ, -R8 ;  /* 0x000000ffff087224 */ /* 0x000fe400078e0a08 */
[----:B------:R-:W-:Y:S02]  /*0b70*/  IMAD.MOV R2, RZ, RZ, -R2 ;  /* 0x000000ffff027224 */ /* 0x000fe400078e0a02 */
[----:B------:R-:W-:Y:S01]  /*0b80*/  @!P3 IMAD.IADD R11, R11, 0x1, -R0 ;  /* 0x000000010b0bb824 */ /* 0x000fe200078e0a00 */
[C---:B------:R-:W-:Y:S01]  /*0b90*/  ISETP.GT.U32.AND P3, PT, R0.reuse, R15, PT ;  /* 0x0000000f0000720c */ /* 0x040fe20003f64070 */
[C---:B------:R-:W-:Y:S01]  /*0ba0*/  IMAD R13, R0.reuse, R8, R19 ;  /* 0x00000008000d7224 */ /* 0x040fe200078e0213 */
[----:B------:R-:W-:Y:S01]  /*0bb0*/  LOP3.LUT R19, R35, 0xc00, RZ, 0xc0, !PT ;  /* 0x00000c0023137812 */ /* 0x000fe200078ec0ff */
[----:B------:R-:W-:-:S02]  /*0bc0*/  IMAD R25, R0, R2, R25 ;  /* 0x0000000200197224 */ /* 0x000fc400078e0219 */
[----:B------:R-:W-:Y:S01]  /*0bd0*/  IMAD.HI.U32 R2, R6, R27, RZ ;  /* 0x0000001b06027227 */ /* 0x000fe200078e00ff */
[----:B------:R-:W-:-:S03]  /*0be0*/  ISETP.GT.U32.AND P1, PT, R0, R13, PT ;  /* 0x0000000d0000720c */ /* 0x000fc60003f24070 */
[----:B------:R-:W-:Y:S02]  /*0bf0*/  @!P0 IMAD.IADD R9, R9, 0x1, -R0 ;  /* 0x0000000109098824 */ /* 0x000fe400078e0a00 */
[----:B------:R-:W-:Y:S02]  /*0c00*/  IMAD.MOV R2, RZ, RZ, -R2 ;  /* 0x000000ffff027224 */ /* 0x000fe400078e0a02 */
[----:B------:R-:W-:Y:S01]  /*0c10*/  IMAD.MOV.U32 R6, RZ, RZ, R9 ;  /* 0x000000ffff067224 */ /* 0x000fe200078e0009 */
[----:B------:R-:W-:Y:S01]  /*0c20*/  SHF.R.S32.HI R9, RZ, 0x6, R12 ;  /* 0x00000006ff097819 */ /* 0x000fe2000001140c */
[----:B------:R-:W-:Y:S01]  /*0c30*/  @!P5 IMAD.IADD R5, R5, 0x1, -R0 ;  /* 0x000000010505d824 */ /* 0x000fe200078e0a00 */
[C---:B------:R-:W-:Y:S01]  /*0c40*/  ISETP.GT.U32.AND P5, PT, R0.reuse, R11, PT ;  /* 0x0000000b0000720c */ /* 0x040fe20003fa4070 */
[----:B------:R-:W-:Y:S01]  /*0c50*/  @!P4 IMAD.MOV R6, RZ, RZ, -R6 ;  /* 0x000000ffff06c224 */ /* 0x000fe200078e0a06 */
[C---:B------:R-:W-:Y:S01]  /*0c60*/  ISETP.GT.U32.AND P4, PT, R0.reuse, R25, PT ;  /* 0x000000190000720c */ /* 0x040fe20003f84070 */
[----:B------:R-:W-:Y:S01]  /*0c70*/  IMAD R27, R0, R2, R27 ;  /* 0x00000002001b7224 */ /* 0x000fe200078e021b */
[----:B------:R-:W-:Y:S01]  /*0c80*/  LOP3.LUT R2, R12, 0xc0, RZ, 0xc0, !PT ;  /* 0x000000c00c027812 */ /* 0x000fe200078ec0ff */
[--C-:B------:R-:W-:Y:S01]  /*0c90*/  @!P3 IMAD.IADD R15, R15, 0x1, -R0.reuse ;  /* 0x000000010f0fb824 */ /* 0x100fe200078e0a00 */
[----:B------:R-:W-:Y:S01]  /*0ca0*/  SGXT R9, R9, 0x1 ;  /* 0x000000010909781a */ /* 0x000fe20000000200 */
[--C-:B------:R-:W-:Y:S01]  /*0cb0*/  @!P1 IMAD.IADD R13, R13, 0x1, -R0.reuse ;  /* 0x000000010d0d9824 */ /* 0x100fe200078e0a00 */
[C---:B------:R-:W-:Y:S01]  /*0cc0*/  ISETP.GT.U32.AND P3, PT, R0.reuse, R27, PT ;  /* 0x0000001b0000720c */ /* 0x040fe20003f64070 */
[--C-:B------:R-:W-:Y:S01]  /*0cd0*/  @!P6 IMAD.IADD R7, R7, 0x1, -R0.reuse ;  /* 0x000000010707e824 */ /* 0x100fe200078e0a00 */
[----:B------:R-:W-:Y:S01]  /*0ce0*/  ISETP.GT.U32.AND P6, PT, R0, R5, PT ;  /* 0x000000050000720c */ /* 0x000fe20003fc4070 */
[----:B------:R-:W-:Y:S01]  /*0cf0*/  IMAD.SHL.U32 R8, R12, 0x2, RZ ;  /* 0x000000020c087824 */ /* 0x000fe200078e00ff */
[----:B------:R-:W-:Y:S01]  /*0d00*/  ISETP.GT.U32.AND P1, PT, R0, R13, PT ;  /* 0x0000000d0000720c */ /* 0x000fe20003f24070 */
[--C-:B------:R-:W-:Y:S01]  /*0d10*/  @!P5 IMAD.IADD R11, R11, 0x1, -R0.reuse ;  /* 0x000000010b0bd824 */ /* 0x100fe200078e0a00 */
[----:B------:R-:W-:Y:S01]  /*0d20*/  ISETP.GE.AND P5, PT, R18, RZ, PT ;  /* 0x000000ff1200720c */ /* 0x000fe20003fa6270 */
[----:B------:R-:W-:Y:S01]  /*0d30*/  @!P4 IMAD.IADD R25, R25, 0x1, -R0 ;  /* 0x000000011919c824 */ /* 0x000fe200078e0a00 */
[----:B------:R-:W-:Y:S01]  /*0d40*/  ISETP.GT.U32.AND P0, PT, R0, R7, PT ;  /* 0x000000070000720c */ /* 0x000fe20003f04070 */
[----:B------:R-:W-:Y:S01]  /*0d50*/  IMAD.MOV.U32 R4, RZ, RZ, R11 ;  /* 0x000000ffff047224 */ /* 0x000fe200078e000b */
[C---:B------:R-:W-:Y:S01]  /*0d60*/  LOP3.LUT R18, R12.reuse, 0x7, RZ, 0xc0, !PT ;  /* 0x000000070c127812 */ /* 0x040fe200078ec0ff */
[----:B------:R-:W-:Y:S01]  /*0d70*/  IMAD.SHL.U32 R16, R12, 0x10, RZ ;  /* 0x000000100c107824 */ /* 0x000fe200078e00ff */
[----:B------:R-:W-:Y:S01]  /*0d80*/  SHF.R.U32.HI R11, RZ, 0x2, R2 ;  /* 0x00000002ff0b7819 */ /* 0x000fe20000011602 */
[--C-:B------:R-:W-:Y:S01]  /*0d90*/  @!P3 IMAD.IADD R27, R27, 0x1, -R0.reuse ;  /* 0x000000011b1bb824 */ /* 0x100fe200078e0a00 */
[----:B------:R-:W-:Y:S01]  /*0da0*/  ISETP.GT.U32.AND P3, PT, R0, R25, PT ;  /* 0x000000190000720c */ /* 0x000fe20003f64070 */
[--C-:B------:R-:W-:Y:S01]  /*0db0*/  @!P6 IMAD.IADD R5, R5, 0x1, -R0.reuse ;  /* 0x000000010505e824 */ /* 0x100fe200078e0a00 */
[----:B------:R-:W-:Y:S01]  /*0dc0*/  ISETP.GE.AND P6, PT, R23, RZ, PT ;  /* 0x000000ff1700720c */ /* 0x000fe20003fc6270 */
[----:B------:R-:W-:Y:S01]  /*0dd0*/  @!P1 IMAD.IADD R13, R13, 0x1, -R0 ;  /* 0x000000010d0d9824 */ /* 0x000fe200078e0a00 */
[----:B------:R-:W-:Y:S01]  /*0de0*/  ISETP.GE.AND P1, PT, R26, RZ, PT ;  /* 0x000000ff1a00720c */ /* 0x000fe20003f26270 */
[----:B------:R-:W-:Y:S01]  /*0df0*/  @!P5 IMAD.MOV R4, RZ, RZ, -R4 ;  /* 0x000000ffff04d224 */ /* 0x000fe200078e0a04 */
[----:B------:R-:W-:Y:S01]  /*0e00*/  ISETP.GT.U32.AND P5, PT, R0, R27, PT ;  /* 0x0000001b0000720c */ /* 0x000fe20003fa4070 */
[----:B------:R-:W-:Y:S01]  /*0e10*/  IMAD R21, R18, 0x10, R19 ;  /* 0x0000001012157824 */ /* 0x000fe200078e0213 */
[----:B------:R-:W-:Y:S01]  /*0e20*/  LOP3.LUT R9, R9, 0x90, RZ, 0xc0, !PT ;  /* 0x0000009009097812 */ /* 0x000fe200078ec0ff */
[--C-:B------:R-:W-:Y:S01]  /*0e30*/  @!P0 IMAD.IADD R7, R7, 0x1, -R0.reuse ;  /* 0x0000000107078824 */ /* 0x100fe200078e0a00 */
[----:B------:R-:W-:Y:S01]  /*0e40*/  ISETP.GE.AND P0, PT, R24, RZ, PT ;  /* 0x000000ff1800720c */ /* 0x000fe20003f06270 */
[----:B------:R-:W-:Y:S01]  /*0e50*/  IMAD.MOV.U32 R2, RZ, RZ, R13 ;  /* 0x000000ffff027224 */ /* 0x000fe200078e000d */
[----:B------:R-:W-:Y:S01]  /*0e60*/  ISETP.GE.AND P4, PT, R28, RZ, PT ;  /* 0x000000ff1c00720c */ /* 0x000fe20003f86270 */
[----:B------:R-:W-:Y:S01]  /*0e70*/  @!P3 IMAD.IADD R25, R25, 0x1, -R0 ;  /* 0x000000011919b824 */ /* 0x000fe200078e0a00 */
[----:B------:R-:W-:Y:S01]  /*0e80*/  LOP3.LUT R19, R10, 0x60, R35, 0xf8, !PT ;  /* 0x000000600a137812 */ /* 0x000fe200078ef823 */
[----:B------:R-:W-:Y:S01]  /*0e90*/  @!P6 IMAD.MOV R5, RZ, RZ, -R5 ;  /* 0x000000ffff05e224 */ /* 0x000fe200078e0a05 */
[----:B------:R-:W-:Y:S01]  /*0ea0*/  ISETP.GE.AND P3, PT, R20, RZ, PT ;  /* 0x000000ff1400720c */ /* 0x000fe20003f66270 */
[----:B------:R-:W-:Y:S01]  /*0eb0*/  @!P1 IMAD.MOV R2, RZ, RZ, -R2 ;  /* 0x000000ffff029224 */ /* 0x000fe200078e0a02 */
[----:B------:R-:W-:Y:S01]  /*0ec0*/  LOP3.LUT R32, R11, 0x1fe, R8, 0x78, !PT ;  /* 0x000001fe0b207812 */ /* 0x000fe200078e7808 */
[----:B------:R-:W-:Y:S01]  /*0ed0*/  @!P5 IMAD.IADD R27, R27, 0x1, -R0 ;  /* 0x000000011b1bd824 */ /* 0x000fe200078e0a00 */
[--C-:B------:R-:W-:Y:S01]  /*0ee0*/  LOP3.LUT R11, R9, 0x17e, R8.reuse, 0x78, !PT ;  /* 0x0000017e090b7812 */ /* 0x100fe200078e7808 */
[----:B------:R-:W-:Y:S01]  /*0ef0*/  IMAD R14, R14, UR8, RZ ;  /* 0x000000080e0e7c24 */ /* 0x000fe2000f8e02ff */
[--C-:B------:R-:W-:Y:S01]  /*0f00*/  LOP3.LUT R21, R21, 0x30, R8.reuse, 0x78, !PT ;  /* 0x0000003015157812 */ /* 0x100fe200078e7808 */
[----:B------:R-:W-:Y:S01]  /*0f10*/  @!P0 IMAD.MOV R7, RZ, RZ, -R7 ;  /* 0x000000ffff078224 */ /* 0x000fe200078e0a07 */
[----:B------:R-:W-:Y:S01]  /*0f20*/  LOP3.LUT R8, R19, 0x10, R8, 0x78, !PT ;  /* 0x0000001013087812 */ /* 0x000fe200078e7808 */
[----:B------:R-:W-:Y:S01]  /*0f30*/  @!P2 IMAD.MOV R27, RZ, RZ, -R27 ;  /* 0x000000ffff1ba224 */ /* 0x000fe200078e0a1b */
[----:B------:R-:W-:Y:S01]  /*0f40*/  LOP3.LUT R9, R16, 0x100, RZ, 0xc0, !PT ;  /* 0x0000010010097812 */ /* 0x000fe200078ec0ff */
[----:B------:R-:W-:Y:S01]  /*0f50*/  IMAD R10, R18, 0x80, R21 ;  /* 0x00000080120a7824 */ /* 0x000fe200078e0215 */
[----:B------:R-:W-:Y:S01]  /*0f60*/  ISETP.NE.AND P5, PT, R17, RZ, PT ;  /* 0x000000ff1100720c */ /* 0x000fe20003fa5270 */
[----:B------:R-:W-:Y:S01]  /*0f70*/  @!P3 IMAD.MOV R25, RZ, RZ, -R25 ;  /* 0x000000ffff19b224 */ /* 0x000fe200078e0a19 */
[----:B------:R-:W-:Y:S01]  /*0f80*/  IADD3 R9, PT, PT, R8, UR4, R9 ;  /* 0x0000000408097c10 */ /* 0x000fe2000fffe009 */
[----:B------:R-:W-:Y:S01]  /*0f90*/  IMAD.MOV.U32 R8, RZ, RZ, R15 ;  /* 0x000000ffff087224 */ /* 0x000fe200078e000f */
[----:B------:R-:W-:Y:S01]  /*0fa0*/  LOP3.LUT R23, RZ, R17, RZ, 0x33, !PT ;  /* 0x00000011ff177212 */ /* 0x000fe200078e33ff */
[----:B------:R-:W-:Y:S01]  /*0fb0*/  IMAD.WIDE R60, R14, 0x2, RZ ;  /* 0x000000020e3c7825 */ /* 0x000fe200078e02ff */
[----:B------:R-:W-:-:S02]  /*0fc0*/  LOP3.LUT R17, R3, 0x10, RZ, 0xfc, !PT ;  /* 0x0000001003117812 */ /* 0x000fc400078efcff */
[C---:B------:R-:W-:Y:S01]  /*0fd0*/  SEL R18, R23.reuse, R2, !P5 ;  /* 0x0000000217127207 */ /* 0x040fe20006800000 */
[----:B------:R-:W-:Y:S01]  /*0fe0*/  @!P4 IMAD.MOV R8, RZ, RZ, -R8 ;  /* 0x000000ffff08c224 */ /* 0x000fe200078e0a08 */
[----:B------:R-:W-:Y:S01]  /*0ff0*/  SEL R0, R23, R6, !P5 ;  /* 0x0000000617007207 */ /* 0x000fe20006800000 */
[----:B------:R-:W-:Y:S01]  /*1000*/  IMAD R2, R17, R38, RZ ;  /* 0x0000002611027224 */ /* 0x000fe200078e02ff */
[----:B------:R-:W-:Y:S01]  /*1010*/  SEL R13, R23, R4, !P5 ;  /* 0x00000004170d7207 */ /* 0x000fe20006800000 */
[-C--:B------:R-:W-:Y:S01]  /*1020*/  IMAD R17, R3, R38.reuse, RZ ;  /* 0x0000002603117224 */ /* 0x080fe200078e02ff */
[----:B------:R-:W-:Y:S01]  /*1030*/  SEL R15, R23, R5, !P5 ;  /* 0x00000005170f7207 */ /* 0x000fe20006800000 */
[----:B--2---:R-:W-:Y:S01]  /*1040*/  IMAD R0, R0, UR5, RZ ;  /* 0x0000000500007c24 */ /* 0x004fe2000f8e02ff */
[----:B------:R-:W-:Y:S01]  /*1050*/  LEA.HI R21, R12, 0x30, RZ, 0x1c ;  /* 0x000000300c157811 */ /* 0x000fe200078fe0ff */
[----:B------:R-:W-:Y:S01]  /*1060*/  IMAD R13, R13, UR5, RZ ;  /* 0x000000050d0d7c24 */ /* 0x000fe2000f8e02ff */
[----:B------:R-:W-:Y:S01]  /*1070*/  LOP3.LUT R19, R3, 0x20, RZ, 0xfc, !PT ;  /* 0x0000002003137812 */ /* 0x000fe200078efcff */
[----:B------:R-:W-:Y:S01]  /*1080*/  IMAD R15, R15, UR5, RZ ;  /* 0x000000050f0f7c24 */ /* 0x000fe2000f8e02ff */
[----:B------:R-:W-:Y:S01]  /*1090*/  SEL R16, R23, R7, !P5 ;  /* 0x0000000717107207 */ /* 0x000fe20006800000 */
[----:B------:R-:W-:Y:S01]  /*10a0*/  IMAD R21, R21, R38, RZ ;  /* 0x0000002615157224 */ /* 0x000fe200078e02ff */
[----:B------:R-:W-:Y:S01]  /*10b0*/  SEL R20, R23, R8, !P5 ;  /* 0x0000000817147207 */ /* 0x000fe20006800000 */
[----:B------:R-:W-:Y:S01]  /*10c0*/  IMAD R19, R19, R38, RZ ;  /* 0x0000002613137224 */ /* 0x000fe200078e02ff */
[C---:B------:R-:W-:Y:S01]  /*10d0*/  SEL R25, R23.reuse, R25, !P5 ;  /* 0x0000001917197207 */ /* 0x040fe20006800000 */
[----:B------:R-:W-:Y:S01]  /*10e0*/  IMAD R16, R16, UR5, RZ ;  /* 0x0000000510107c24 */ /* 0x000fe2000f8e02ff */
[----:B------:R-:W-:Y:S01]  /*10f0*/  SEL R23, R23, R27, !P5 ;  /* 0x0000001b17177207 */ /* 0x000fe20006800000 */
[----:B------:R-:W-:Y:S01]  /*1100*/  IMAD R20, R20, UR5, RZ ;  /* 0x0000000514147c24 */ /* 0x000fe2000f8e02ff */
[----:B---3--:R-:W-:Y:S01]  /*1110*/  LEA R6, P3, R2, UR12, 0x1 ;  /* 0x0000000c02067c11 */ /* 0x008fe2000f8608ff */
[----:B------:R-:W-:Y:S01]  /*1120*/  IMAD R18, R18, UR5, RZ ;  /* 0x0000000512127c24 */ /* 0x000fe2000f8e02ff */
[----:B------:R-:W-:Y:S01]  /*1130*/  LEA R58, P4, R0, UR14, 0x1 ;  /* 0x0000000e003a7c11 */ /* 0x000fe2000f8808ff */
[----:B------:R-:W-:Y:S01]  /*1140*/  IMAD R23, R23, UR5, RZ ;  /* 0x0000000517177c24 */ /* 0x000fe2000f8e02ff */
[----:B------:R-:W-:Y:S01]  /*1150*/  LEA.HI.X.SX32 R2, R2, UR13, 0x1, P3 ;  /* 0x0000000d02027c11 */ /* 0x000fe200098f0eff */
[----:B------:R-:W-:Y:S01]  /*1160*/  IMAD R25, R25, UR5, RZ ;  /* 0x0000000519197c24 */ /* 0x000fe2000f8e02ff */
[----:B------:R-:W-:Y:S01]  /*1170*/  LEA R56, P5, R13, UR14, 0x1 ;  /* 0x0000000e0d387c11 */ /* 0x000fe2000f8a08ff */
[----:B------:R-:W-:Y:S01]  /*1180*/  IMAD.SHL.U32 R38, R38, 0x40, RZ ;  /* 0x0000004026267824 */ /* 0x000fe200078e00ff */
[----:B------:R-:W-:Y:S01]  /*1190*/  LEA R54, P3, R15, UR14, 0x1 ;  /* 0x0000000e0f367c11 */ /* 0x000fe2000f8608ff */
[----:B------:R-:W0:Y:S01]  /*11a0*/  LDCU UR5, c[0x0][0x3a0] ;  /* 0x00007400ff0577ac */ /* 0x000e220008000800 */
[----:B------:R-:W-:-:S02]  /*11b0*/  LEA R8, P1, R21, UR12, 0x1 ;  /* 0x0000000c15087c11 */ /* 0x000fc4000f8208ff */
[----:B------:R-:W-:Y:S02]  /*11c0*/  LEA R7, P2, R19, UR12, 0x1 ;  /* 0x0000000c13077c11 */ /* 0x000fe4000f8408ff */
[----:B------:R-:W-:Y:S02]  /*11d0*/  LEA.HI.X.SX32 R59, R0, UR15, 0x1, P4 ;  /* 0x0000000f003b7c11 */ /* 0x000fe4000a0f0eff */
[----:B------:R-:W-:Y:S02]  /*11e0*/  LEA.HI.X.SX32 R57, R13, UR15, 0x1, P5 ;  /* 0x0000000f0d397c11 */ /* 0x000fe4000a8f0eff */
[----:B------:R-:W-:Y:S02]  /*11f0*/  LEA.HI.X.SX32 R55, R15, UR15, 0x1, P3 ;  /* 0x0000000f0f377c11 */ /* 0x000fe400098f0eff */
[----:B------:R-:W-:Y:S02]  /*1200*/  LEA.HI.X.SX32 R4, R21, UR13, 0x1, P1 ;  /* 0x0000000d15047c11 */ /* 0x000fe400088f0eff */
[----:B------:R-:W-:-:S02]  /*1210*/  LEA.HI.X.SX32 R3, R19, UR13, 0x1, P2 ;  /* 0x0000000d13037c11 */ /* 0x000fc400090f0eff */
[----:B------:R-:W-:Y:S02]  /*1220*/  LEA R28, P4, R20, UR14, 0x1 ;  /* 0x0000000e141c7c11 */ /* 0x000fe4000f8808ff */
[----:B------:R-:W-:Y:S02]  /*1230*/  LEA R13, P3, R23, UR14, 0x1 ;  /* 0x0000000e170d7c11 */ /* 0x000fe4000f8608ff */
[----:B------:R-:W-:Y:S02]  /*1240*/  LEA R5, P0, R17, UR12, 0x1 ;  /* 0x0000000c11057c11 */ /* 0x000fe4000f8008ff */
[----:B------:R-:W-:Y:S02]  /*1250*/  LEA R52, P1, R16, UR14, 0x1 ;  /* 0x0000000e10347c11 */ /* 0x000fe4000f8208ff */
[----:B------:R-:W-:Y:S02]  /*1260*/  LEA R50, P2, R18, UR14, 0x1 ;  /* 0x0000000e12327c11 */ /* 0x000fe4000f8408ff */
[----:B------:R-:W-:-:S02]  /*1270*/  LEA R46, P5, R25, UR14, 0x1 ;  /* 0x0000000e192e7c11 */ /* 0x000fc4000f8a08ff */
[----:B------:R-:W-:Y:S02]  /*1280*/  LEA.HI.X.SX32 R29, R20, UR15, 0x1, P4 ;  /* 0x0000000f141d7c11 */ /* 0x000fe4000a0f0eff */
[----:B------:R-:W-:Y:S02]  /*1290*/  CS2R R20, SRZ ;  /* 0x0000000000147805 */ /* 0x000fe4000001ff00 */
[----:B------:R-:W-:Y:S02]  /*12a0*/  LEA.HI.X.SX32 R48, R23, UR15, 0x1, P3 ;  /* 0x0000000f17307c11 */ /* 0x000fe400098f0eff */
[----:B------:R-:W-:Y:S02]  /*12b0*/  CS2R R22, SRZ ;  /* 0x0000000000167805 */ /* 0x000fe4000001ff00 */
[----:B------:R-:W-:Y:S02]  /*12c0*/  LEA.HI.X.SX32 R53, R16, UR15, 0x1, P1 ;  /* 0x0000000f10357c11 */ /* 0x000fe400088f0eff */
[----:B------:R-:W-:-:S02]  /*12d0*/  LEA.HI.X.SX32 R51, R18, UR15, 0x1, P2 ;  /* 0x0000000f12337c11 */ /* 0x000fc400090f0eff */
[----:B------:R-:W-:Y:S02]  /*12e0*/  LEA.HI.X.SX32 R47, R25, UR15, 0x1, P5 ;  /* 0x0000000f192f7c11 */ /* 0x000fe4000a8f0eff */
[----:B------:R-:W-:Y:S02]  /*12f0*/  LEA.HI.X.SX32 R0, R17, UR13, 0x1, P0 ;  /* 0x0000000d11007c11 */ /* 0x000fe400080f0eff */
[----:B------:R-:W-:Y:S02]  /*1300*/  LOP3.LUT R40, R32, 0x40, RZ, 0x3c, !PT ;  /* 0x0000004020287812 */ /* 0x000fe400078e3cff */
[----:B0-----:R-:W-:-:S07]  /*1310*/  LOP3.LUT R41, R10, 0x40, RZ, 0x3c, !PT ;  /* 0x000000400a297812 */ /* 0x001fce00078e3cff */
.L_x_1:
[----:B------:R-:W0:Y:S01]  /*1320*/  S2R R12, SR_TID.X ;  /* 0x00000000000c7919 */ /* 0x000e220000002100 */
[----:B------:R-:W-:Y:S02]  /*1330*/  IADD3 R30, P1, PT, R60, R8, RZ ;  /* 0x000000083c1e7210 */ /* 0x000fe40007f3e0ff */
[----:B------:R-:W-:-:S03]  /*1340*/  PRMT R16, RZ, 0x7610, R16 ;  /* 0x00007610ff107816 */ /* 0x000fc60000000010 */
[----:B------:R-:W-:Y:S01]  /*1350*/  IMAD.X R31, R61, 0x1, R4, P1 ;  /* 0x000000013d1f7824 */ /* 0x000fe200008e0604 */
[----:B------:R-:W-:Y:S02]  /*1360*/  IADD3 R26, P3, PT, R60, R6, RZ ;  /* 0x000000063c1a7210 */ /* 0x000fe40007f7e0ff */
[----:B0-----:R-:W-:Y:S02]  /*1370*/  LEA.HI R14, R12, 0x30, RZ, 0x1c ;  /* 0x000000300c0e7811 */ /* 0x001fe400078fe0ff */
[----:B------:R-:W-:Y:S02]  /*1380*/  SHF.R.U32.HI R15, RZ, 0x4, R12 ;  /* 0x00000004ff0f7819 */ /* 0x000fe4000001160c */
[----:B------:R-:W-:Y:S02]  /*1390*/  ISETP.GE.AND P2, PT, R14, UR5, PT ;  /* 0x000000050e007c0c */ /* 0x000fe4000bf46270 */
[----:B------:R-:W-:Y:S02]  /*13a0*/  LOP3.LUT R14, R12, 0x3f, RZ, 0xc0, !PT ;  /* 0x0000003f0c0e7812 */ /* 0x000fe400078ec0ff */
[----:B------:R-:W-:-:S02]  /*13b0*/  SGXT.U32 R12, R15, 0x4 ;  /* 0x000000040f0c781a */ /* 0x000fc40000000000 */
[----:B------:R-:W-:Y:S02]  /*13c0*/  ISETP.GE.AND P0, PT, R14, UR5, PT ;  /* 0x000000050e007c0c */ /* 0x000fe4000bf06270 */
[C---:B------:R-:W-:Y:S02]  /*13d0*/  ISETP.GE.AND P1, PT, R12.reuse, UR5, PT ;  /* 0x000000050c007c0c */ /* 0x040fe4000bf26270 */
[C---:B------:R-:W-:Y:S02]  /*13e0*/  LOP3.LUT R14, R12.reuse, 0x10, RZ, 0xfc, !PT ;  /* 0x000000100c0e7812 */ /* 0x040fe400078efcff */
[----:B------:R-:W-:Y:S01]  /*13f0*/  LOP3.LUT R12, R12, 0x20, RZ, 0xfc, !PT ;  /* 0x000000200c0c7812 */ /* 0x000fe200078efcff */
[----:B------:R-:W2:Y:S01]  /*1400*/  @!P2 LDG.E.U16 R16, desc[UR6][R30.64] ;  /* 0x000000061e10a981 */ /* 0x000ea2000c1e1500 */
[----:B------:R-:W-:Y:S01]  /*1410*/  IADD3 R44, P2, PT, R60, R5, RZ ;  /* 0x000000053c2c7210 */ /* 0x000fe20007f5e0ff */
[----:B------:R-:W-:Y:S01]  /*1420*/  IMAD.X R27, R61, 0x1, R2, P3 ;  /* 0x000000013d1b7824 */ /* 0x000fe200018e0602 */
[----:B------:R-:W-:-:S02]  /*1430*/  ISETP.GE.AND P4, PT, R14, UR5, PT ;  /* 0x000000050e007c0c */ /* 0x000fc4000bf86270 */
[----:B------:R-:W-:Y:S01]  /*1440*/  ISETP.GE.AND P5, PT, R12, UR5, PT ;  /* 0x000000050c007c0c */ /* 0x000fe2000bfa6270 */
[C---:B------:R-:W-:Y:S01]  /*1450*/  IMAD.X R45, R61.reuse, 0x1, R0, P2 ;  /* 0x000000013d2d7824 */ /* 0x040fe200010e0600 */
[----:B------:R-:W-:Y:S02]  /*1460*/  IADD3 R24, P2, PT, R60, R7, RZ ;  /* 0x000000073c187210 */ /* 0x000fe40007f5e0ff */
[----:B------:R-:W-:Y:S02]  /*1470*/  PRMT R14, RZ, 0x7610, R14 ;  /* 0x00007610ff0e7816 */ /* 0x000fe4000000000e */
[----:B------:R-:W-:Y:S01]  /*1480*/  PRMT R12, RZ, 0x7610, R12 ;  /* 0x00007610ff0c7816 */ /* 0x000fe2000000000c */
[----:B------:R-:W-:Y:S01]  /*1490*/  IMAD.X R25, R61, 0x1, R3, P2 ;  /* 0x000000013d197824 */ /* 0x000fe200010e0603 */
[----:B------:R-:W-:Y:S02]  /*14a0*/  PRMT R18, RZ, 0x7610, R18 ;  /* 0x00007610ff127816 */ /* 0x000fe40000000012 */
[----:B------:R0:W3:Y:S04]  /*14b0*/  @!P1 LDG.E.U16 R14, desc[UR6][R44.64] ;  /* 0x000000062c0e9981 */ /* 0x0000e8000c1e1500 */
[----:B------:R1:W4:Y:S04]  /*14c0*/  @!P4 LDG.E.U16 R12, desc[UR6][R26.64] ;  /* 0x000000061a0cc981 */ /* 0x000328000c1e1500 */
[----:B------:R-:W5:Y:S01]  /*14d0*/  @!P5 LDG.E.U16 R18, desc[UR6][R24.64] ;  /* 0x000000061812d981 */ /* 0x000f62000c1e1500 */
[----:B------:R-:W-:Y:S01]  /*14e0*/  PRMT R17, RZ, 0x7610, R17 ;  /* 0x00007610ff117816 */ /* 0x000fe20000000011 */
[--C-:B0-----:R-:W-:Y:S01]  /*14f0*/  IMAD.MOV.U32 R44, RZ, RZ, R13.reuse ;  /* 0x000000ffff2c7224 */ /* 0x101fe200078e000d */
[----:B------:R-:W-:Y:S01]  /*1500*/  PRMT R13, RZ, 0x7610, R13 ;  /* 0x00007610ff0d7816 */ /* 0x000fe2000000000d */
[----:B------:R-:W-:Y:S01]  /*1510*/  BAR.SYNC.DEFER_BLOCKING 0x0 ;  /* 0x0000000000007b1d */ /* 0x000fe20000010000 */
[----:B------:R-:W-:-:S02]  /*1520*/  IMAD.MOV.U32 R45, RZ, RZ, R48 ;  /* 0x000000ffff2d7224 */ /* 0x000fc400078e0030 */
[----:B------:R-:W-:-:S04]  /*1530*/  IMAD.WIDE R30, R42, 0x2, R46 ;  /* 0x000000022a1e7825 */ /* 0x000fc800078e022e */
[C---:B------:R-:W-:Y:S01]  /*1540*/  IMAD.WIDE R48, R42.reuse, 0x2, R44 ;  /* 0x000000022a307825 */ /* 0x040fe200078e022c */
[----:B------:R-:W-:Y:S02]  /*1550*/  PRMT R43, RZ, 0x7610, R43 ;  /* 0x00007610ff2b7816 */ /* 0x000fe4000000002b */
[----:B------:R-:W-:Y:S01]  /*1560*/  PRMT R15, RZ, 0x7610, R15 ;  /* 0x00007610ff0f7816 */ /* 0x000fe2000000000f */
[----:B-1----:R-:W-:Y:S01]  /*1570*/  IMAD.WIDE R26, R42, 0x2, R50 ;  /* 0x000000022a1a7825 */ /* 0x002fe200078e0232 */
[----:B------:R0:W5:Y:S04]  /*1580*/  @!P0 LDG.E.U16 R17, desc[UR6][R48.64] ;  /* 0x0000000630118981 */ /* 0x000168000c1e1500 */
[----:B------:R1:W5:Y:S01]  /*1590*/  @!P0 LDG.E.U16 R13, desc[UR6][R30.64] ;  /* 0x000000061e0d8981 */ /* 0x000362000c1e1500 */
[----:B------:R-:W-:-:S03]  /*15a0*/  PRMT R19, RZ, 0x7610, R19 ;  /* 0x00007610ff137816 */ /* 0x000fc60000000013 */
[----:B------:R1:W5:Y:S01]  /*15b0*/  @!P0 LDG.E.U16 R43, desc[UR6][R26.64] ;  /* 0x000000061a2b8981 */ /* 0x000362000c1e1500 */
[----:B0-----:R-:W-:Y:S02]  /*15c0*/  IMAD.MOV.U32 R48, RZ, RZ, R28 ;  /* 0x000000ffff307224 */ /* 0x001fe400078e001c */
[--C-:B------:R-:W-:Y:S01]  /*15d0*/  IMAD.MOV.U32 R49, RZ, RZ, R29.reuse ;  /* 0x000000ffff317224 */ /* 0x100fe200078e001d */
[----:B------:R-:W-:Y:S01]  /*15e0*/  PRMT R29, RZ, 0x7610, R29 ;  /* 0x00007610ff1d7816 */ /* 0x000fe2000000001d */
[----:B------:R-:W-:Y:S01]  /*15f0*/  IMAD.WIDE R24, R42, 0x2, R48 ;  /* 0x000000022a187825 */ /* 0x000fe200078e0230 */
[----:B------:R-:W-:-:S03]  /*1600*/  PRMT R28, RZ, 0x7610, R28 ;  /* 0x00007610ff1c7816 */ /* 0x000fc6000000001c */
[C---:B-1----:R-:W-:Y:S01]  /*1610*/  IMAD.WIDE R30, R42.reuse, 0x2, R54 ;  /* 0x000000022a1e7825 */ /* 0x042fe200078e0236 */
[----:B------:R0:W5:Y:S03]  /*1620*/  @!P0 LDG.E.U16 R29, desc[UR6][R24.64] ;  /* 0x00000006181d8981 */ /* 0x000166000c1e1500 */
[C---:B------:R-:W-:Y:S01]  /*1630*/  IMAD.WIDE R26, R42.reuse, 0x2, R56 ;  /* 0x000000022a1a7825 */ /* 0x040fe200078e0238 */
[----:B------:R1:W5:Y:S04]  /*1640*/  @!P0 LDG.E.U16 R15, desc[UR6][R30.64] ;  /* 0x000000061e0f8981 */ /* 0x000368000c1e1500 */
[----:B------:R-:W5:Y:S01]  /*1650*/  @!P0 LDG.E.U16 R19, desc[UR6][R26.64] ;  /* 0x000000061a138981 */ /* 0x000f62000c1e1500 */
[----:B0-----:R-:W-:Y:S01]  /*1660*/  IMAD.WIDE R24, R42, 0x2, R52 ;  /* 0x000000022a187825 */ /* 0x001fe200078e0234 */
[----:B-1----:R-:W-:-:S04]  /*1670*/  PRMT R31, RZ, 0x7610, R31 ;  /* 0x00007610ff1f7816 */ /* 0x002fc8000000001f */
[----:B------:R0:W5:Y:S02]  /*1680*/  @!P0 LDG.E.U16 R28, desc[UR6][R24.64] ;  /* 0x00000006181c8981 */ /* 0x000164000c1e1500 */
[----:B0-----:R-:W-:-:S05]  /*1690*/  IMAD.WIDE R24, R42, 0x2, R58 ;  /* 0x000000022a187825 */ /* 0x001fca00078e023a */
[----:B------:R-:W5:Y:S01]  /*16a0*/  @!P0 LDG.E.U16 R31, desc[UR6][R24.64] ;  /* 0x00000006181f8981 */ /* 0x000f62000c1e1500 */
[----:B------:R-:W-:-:S05]  /*16b0*/  VIADD R39, R39, 0xffffffff ;  /* 0xffffffff27277836 */ /* 0x000fca0000000000 */
[----:B------:R-:W-:Y:S01]  /*16c0*/  ISETP.NE.U32.AND P0, PT, R39, RZ, PT ;  /* 0x000000ff2700720c */ /* 0x000fe20003f05070 */
[----:B------:R-:W-:Y:S01]  /*16d0*/  IMAD.WIDE R44, R37, 0x2, R44 ;  /* 0x00000002252c7825 */ /* 0x000fe200078e022c */
[----:B------:R-:W-:-:S03]  /*16e0*/  UIADD3 UR5, UPT, UPT, UR5, -0x40, URZ ;  /* 0xffffffc005057890 */ /* 0x000fc6000fffe0ff */
[----:B------:R-:W-:-:S04]  /*16f0*/  IMAD.WIDE R58, R37, 0x2, R58 ;  /* 0x00000002253a7825 */ /* 0x000fc800078e023a */
[----:B------:R-:W-:-:S04]  /*1700*/  IMAD.WIDE R56, R37, 0x2, R56 ;  /* 0x0000000225387825 */ /* 0x000fc800078e0238 */
[----:B------:R-:W-:-:S04]  /*1710*/  IMAD.WIDE R54, R37, 0x2, R54 ;  /* 0x0000000225367825 */ /* 0x000fc800078e0236 */
[----:B------:R-:W-:-:S04]  /*1720*/  IMAD.WIDE R52, R37, 0x2, R52 ;  /* 0x0000000225347825 */ /* 0x000fc800078e0234 */
[----:B------:R-:W-:-:S04]  /*1730*/  IMAD.WIDE R50, R37, 0x2, R50 ;  /* 0x0000000225327825 */ /* 0x000fc800078e0232 */
[----:B------:R-:W-:-:S04]  /*1740*/  IMAD.WIDE R46, R37, 0x2, R46 ;  /* 0x00000002252e7825 */ /* 0x000fc800078e022e */
[----:B------:R-:W-:Y:S01]  /*1750*/  IMAD.WIDE R60, R38, 0x2, R60 ;  /* 0x00000002263c7825 */ /* 0x000fe200078e023c */
[----:B--2---:R-:W-:Y:S04]  /*1760*/  STS.U16 [R11+UR4+0x1600], R16 ;  /* 0x001600100b007988 */ /* 0x004fe80008000404 */
[----:B---3--:R-:W-:Y:S04]  /*1770*/  STS.U16 [R11+UR4+0x1000], R14 ;  /* 0x0010000e0b007988 */ /* 0x008fe80008000404 */
[----:B----4-:R-:W-:Y:S04]  /*1780*/  STS.U16 [R11+UR4+0x1200], R12 ;  /* 0x0012000c0b007988 */ /* 0x010fe80008000404 */
[----:B-----5:R-:W-:Y:S04]  /*1790*/  STS.U16 [R11+UR4+0x1400], R18 ;  /* 0x001400120b007988 */ /* 0x020fe80008000404 */
[----:B------:R-:W-:Y:S04]  /*17a0*/  STS.U16 [R32+UR4], R17 ;  /* 0x0000001120007988 */ /* 0x000fe80008000404 */
[----:B------:R-:W-:Y:S04]  /*17b0*/  STS.U16 [R32+UR4+0x400], R29 ;  /* 0x0004001d20007988 */ /* 0x000fe80008000404 */
[----:B------:R-:W-:Y:S04]  /*17c0*/  STS.U16 [R32+UR4+0xc00], R19 ;  /* 0x000c001320007988 */ /* 0x000fe80008000404 */
[----:B------:R-:W-:Y:S04]  /*17d0*/  STS.U16 [R32+UR4+0x800], R28 ;  /* 0x0008001c20007988 */ /* 0x000fe80008000404 */
[----:B------:R-:W-:Y:S04]  /*17e0*/  STS.U16 [R40+UR4+0x200], R13 ;  /* 0x0002000d28007988 */ /* 0x000fe80008000404 */
[----:B------:R-:W-:Y:S04]  /*17f0*/  STS.U16 [R40+UR4+0x600], R43 ;  /* 0x0006002b28007988 */ /* 0x000fe80008000404 */
[----:B------:R-:W-:Y:S04]  /*1800*/  STS.U16 [R40+UR4+0xa00], R15 ;  /* 0x000a000f28007988 */ /* 0x000fe80008000404 */
[----:B------:R-:W-:Y:S01]  /*1810*/  STS.U16 [R40+UR4+0xe00], R31 ;  /* 0x000e001f28007988 */ /* 0x000fe20008000404 */
[----:B------:R-:W-:Y:S06]  /*1820*/  BAR.SYNC.DEFER_BLOCKING 0x0 ;  /* 0x0000000000007b1d */ /* 0x000fec0000010000 */
[----:B------:R-:W-:Y:S04]  /*1830*/  LDSM.16.MT88.4 R24, [R9+0x1000] ;  /* 0x001000000918783b */ /* 0x000fe80000004200 */
[----:B------:R-:W0:Y:S04]  /*1840*/  LDSM.16.M88.4 R12, [R10+UR4] ;  /* 0x000000040a0c783b */ /* 0x000e280008000200 */
[----:B------:R-:W1:Y:S04]  /*1850*/  LDSM.16.MT88.4 R16, [R9+0x1200] ;  /* 0x001200000910783b */ /* 0x000e680000004200 */
[----:B------:R-:W-:Y:S01]  /*1860*/  LDSM.16.M88.4 R28, [R41+UR4] ;  /* 0x00000004291c783b */ /* 0x000fe20008000200 */
[----:B0-----:R-:W-:Y:S03]  /*1870*/  HMMA.16816.F32 R20, R24, R12, R20 ;  /* 0x0000000c1814723c */ /* 0x001fe60000001814 */
[----:B------:R-:W0:-:S15]  /*1880*/  LDSM.16.MT88.4 R24, [R9+0x1400] ;  /* 0x001400000918783b */ /* 0x000e1e0000004200 */
[----:B------:R-:W-:Y:S02]  /*1890*/  NOP ;  /* 0x0000000000007918 */ /* 0x000fe40000000000 */
[----:B-1----:R-:W-:Y:S01]  /*18a0*/  HMMA.16816.F32 R16, R16, R14, R20 ;  /* 0x0000000e1010723c */ /* 0x002fe20000001814 */
[----:B------:R-:W1:-:S15]  /*18b0*/  LDSM.16.MT88.4 R20, [R9+0x1600] ;  /* 0x001600000914783b */ /* 0x000e5e0000004200 */
[----:B------:R-:W-:-:S04]  /*18c0*/  NOP ;  /* 0x0000000000007918 */ /* 0x000fc80000000000 */
[----:B0-----:R-:W-:Y:S01]  /*18d0*/  HMMA.16816.F32 R16, R24, R28, R16 ;  /* 0x0000001c1810723c */ /* 0x001fe20000001810 */
[----:B------:R-:W-:-:S04]  /*18e0*/  IMAD.WIDE R28, R37, 0x2, R48 ;  /* 0x00000002251c7825 */ /* 0x000fc800078e0230 */
[----:B------:R-:W-:Y:S02]  /*18f0*/  IMAD.MOV.U32 R13, RZ, RZ, R44 ;  /* 0x000000ffff0d7224 */ /* 0x000fe400078e002c */
[----:B------:R-:W-:-:S13]  /*1900*/  IMAD.MOV.U32 R48, RZ, RZ, R45 ;  /* 0x000000ffff307224 */ /* 0x000fda00078e002d */
[----:B-1----:R-:W-:Y:S01]  /*1910*/  HMMA.16816.F32 R20, R20, R30, R16 ;  /* 0x0000001e1414723c */ /* 0x002fe20000001810 */
[----:B------:R-:W-:-:S04]  /*1920*/  NOP ;  /* 0x0000000000007918 */ /* 0x000fc80000000000 */
[----:B------:R-:W-:-:S15]  /*1930*/  @P0 BRA `(.L_x_1) ;  /* 0xfffffff800780947 */ /* 0x000fde000383ffff */
[----:B------:R-:W-:Y:S02]  /*1940*/  F2FP.F16.F32.PACK_AB R22, R23, R22 ;  /* 0x000000161716723e */ /* 0x000fe400000000ff */
[----:B------:R-:W-:-:S07]  /*1950*/  F2FP.F16.F32.PACK_AB R20, R21, R20 ;  /* 0x000000141514723e */ /* 0x000fce00000000ff */
.L_x_0:
[----:B------:R-:W0:Y:S01]  /*1960*/  S2R R6, SR_TID.X ;  /* 0x0000000000067919 */ /* 0x000e220000002100 */
[----:B------:R-:W1:Y:S01]  /*1970*/  S2UR UR5, SR_CgaCtaId ;  /* 0x00000000000579c3 */ /* 0x000e620000008800 */
[----:B------:R-:W-:Y:S01]  /*1980*/  UMOV UR4, 0x400 ;  /* 0x0000040000047882 */ /* 0x000fe20000000000 */
[----:B------:R-:W-:-:S06]  /*1990*/  LOP3.LUT R35, R35, 0x300, RZ, 0xc0, !PT ;  /* 0x0000030023237812 */ /* 0x000fcc00078ec0ff */
[----:B------:R-:W-:Y:S01]  /*19a0*/  BAR.SYNC.DEFER_BLOCKING 0x0 ;  /* 0x0000000000007b1d */ /* 0x000fe20000010000 */
[----:B------:R-:W-:-:S05]  /*19b0*/  PRMT R7, R22, 0x7632, R7 ;  /* 0x0000763216077816 */ /* 0x000fca0000000007 */
[----:B------:R-:W2:Y:S01]  /*19c0*/  LDCU.128 UR8, c[0x0][0x390] ;  /* 0x00007200ff0877ac */ /* 0x000ea20008000c00 */
[----:B-1----:R-:W-:Y:S01]  /*19d0*/  ULEA UR4, UR5, UR4, 0x18 ;  /* 0x0000000405047291 */ /* 0x002fe2000f8ec0ff */
[----:B------:R-:W1:Y:S01]  /*19e0*/  LDCU UR5, c[0x0][0x3b4] ;  /* 0x00007680ff0577ac */ /* 0x000e620008000800 */
[----:B--2---:R-:W-:Y:S02]  /*19f0*/  ISETP.GE.AND P0, PT, R36, UR10, PT ;  /* 0x0000000a24007c0c */ /* 0x004fe4000bf06270 */
[----:B0-----:R-:W-:-:S04]  /*1a00*/  SHF.R.U32.HI R0, RZ, 0x5, R6 ;  /* 0x00000005ff007819 */ /* 0x001fc80000011606 */
[----:B------:R-:W-:Y:S01]  /*1a10*/  LOP3.LUT R2, R0, 0x2, RZ, 0xc0, !PT ;  /* 0x0000000200027812 */ /* 0x000fe200078ec0ff */
[----:B------:R-:W-:-:S03]  /*1a20*/  IMAD.SHL.U32 R0, R6, 0x4, RZ ;  /* 0x0000000406007824 */ /* 0x000fc600078e00ff */
[----:B------:R-:W-:Y:S02]  /*1a30*/  LOP3.LUT R3, R2, 0x1c, R6, 0xf8, !PT ;  /* 0x0000001c02037812 */ /* 0x000fe400078ef806 */
[--C-:B------:R-:W-:Y:S02]  /*1a40*/  LOP3.LUT R35, R35, 0x7c, R0.reuse, 0xf8, !PT ;  /* 0x0000007c23237812 */ /* 0x100fe400078ef800 */
[----:B------:R-:W-:Y:S02]  /*1a50*/  LOP3.LUT R3, R3, 0x80, R0, 0xf8, !PT ;  /* 0x0000008003037812 */ /* 0x000fe400078ef800 */
[----:B------:R-:W-:Y:S02]  /*1a60*/  PRMT R2, R20, 0x7632, R2 ;  /* 0x0000763214027816 */ /* 0x000fe40000000002 */
[----:B------:R-:W-:Y:S02]  /*1a70*/  LOP3.LUT R3, R3, R34, RZ, 0xfc, !PT ;  /* 0x0000002203037212 */ /* 0x000fe400078efcff */
[----:B------:R-:W-:-:S02]  /*1a80*/  LOP3.LUT R35, R35, 0xe0, R6, 0x78, !PT ;  /* 0x000000e023237812 */ /* 0x000fc400078e7806 */
[C---:B------:R-:W-:Y:S01]  /*1a90*/  LOP3.LUT R0, R3.reuse, 0x40, RZ, 0x3c, !PT ;  /* 0x0000004003007812 */ /* 0x040fe200078e3cff */
[----:B------:R-:W-:Y:S01]  /*1aa0*/  STS.U16 [R3+UR4], R20 ;  /* 0x0000001403007988 */ /* 0x000fe20008000404 */
[C---:B------:R-:W-:Y:S02]  /*1ab0*/  LOP3.LUT R4, R3.reuse, 0x20, RZ, 0x3c, !PT ;  /* 0x0000002003047812 */ /* 0x040fe400078e3cff */
[----:B------:R-:W-:Y:S01]  /*1ac0*/  LOP3.LUT R5, R3, 0x60, RZ, 0x3c, !PT ;  /* 0x0000006003057812 */ /* 0x000fe200078e3cff */
[----:B------:R1:W-:Y:S01]  /*1ad0*/  STS.U16 [R0+UR4+0x200], R2 ;  /* 0x0002000200007988 */ /* 0x0003e20008000404 */
[----:B------:R-:W-:-:S03]  /*1ae0*/  SHF.R.U32.HI R6, RZ, 0x4, R6 ;  /* 0x00000004ff067819 */ /* 0x000fc60000011606 */
[----:B------:R0:W-:Y:S01]  /*1af0*/  STS.U16 [R4+UR4+0x100], R22 ;  /* 0x0001001604007988 */ /* 0x0001e20008000404 */
[----:B------:R-:W-:-:S03]  /*1b00*/  SGXT.U32 R6, R6, 0x4 ;  /* 0x000000040606781a */ /* 0x000fc60000000000 */
[----:B------:R2:W-:Y:S01]  /*1b10*/  STS.U16 [R5+UR4+0x300], R7 ;  /* 0x0003000705007988 */ /* 0x0005e20008000404 */
[----:B-1----:R-:W-:Y:S01]  /*1b20*/  IMAD R2, R36, UR5, RZ ;  /* 0x0000000524027c24 */ /* 0x002fe2000f8e02ff */
[C---:B------:R-:W-:Y:S01]  /*1b30*/  LOP3.LUT R0, R33.reuse, R6, RZ, 0xfc, !PT ;  /* 0x0000000621007212 */ /* 0x040fe200078efcff */
[----:B------:R-:W-:Y:S01]  /*1b40*/  BAR.SYNC.DEFER_BLOCKING 0x0 ;  /* 0x0000000000007b1d */ /* 0x000fe20000010000 */
[----:B------:R-:W-:Y:S02]  /*1b50*/  LOP3.LUT R33, R33, 0x10, R6, 0xfe, !PT ;  /* 0x0000001021217812 */ /* 0x000fe400078efe06 */
[----:B0-----:R-:W-:Y:S02]  /*1b60*/  LEA R4, P2, R2, UR8, 0x1 ;  /* 0x0000000802047c11 */ /* 0x001fe4000f8408ff */
[----:B------:R-:W-:Y:S02]  /*1b70*/  ISETP.LT.AND P1, PT, R0, UR11, !P0 ;  /* 0x0000000b00007c0c */ /* 0x000fe4000c721270 */
[----:B------:R-:W-:-:S02]  /*1b80*/  ISETP.LT.AND P0, PT, R33, UR11, !P0 ;  /* 0x0000000b21007c0c */ /* 0x000fc4000c701270 */
[----:B--2---:R-:W-:Y:S01]  /*1b90*/  LEA.HI.X.SX32 R5, R2, UR9, 0x1, P2 ;  /* 0x0000000902057c11 */ /* 0x004fe200090f0eff */
[----:B------:R-:W0:Y:S01]  /*1ba0*/  LDS R35, [R35+UR4] ;  /* 0x0000000423237984 */ /* 0x000e220008000800 */
[----:B------:R-:W1:Y:S02]  /*1bb0*/  LDCU UR4, c[0x0][0x3b8] ;  /* 0x00007700ff0477ac */ /* 0x000e640008000800 */
[----:B-1----:R-:W-:Y:S02]  /*1bc0*/  IMAD R3, R0, UR4, RZ ;  /* 0x0000000400037c24 */ /* 0x002fe4000f8e02ff */
[----:B------:R-:W-:-:S03]  /*1bd0*/  IMAD R0, R33, UR4, RZ ;  /* 0x0000000421007c24 */ /* 0x000fc6000f8e02ff */
[CC--:B------:R-:W-:Y:S02]  /*1be0*/  LEA R2, P2, R3.reuse, R4.reuse, 0x1 ;  /* 0x0000000403027211 */ /* 0x0c0fe400078408ff */
[C---:B------:R-:W-:Y:S02]  /*1bf0*/  LEA R4, P3, R0.reuse, R4, 0x1 ;  /* 0x0000000400047211 */ /* 0x040fe400078608ff */
[-C--:B------:R-:W-:Y:S02]  /*1c00*/  LEA.HI.X.SX32 R3, R3, R5.reuse, 0x1, P2 ;  /* 0x0000000503037211 */ /* 0x080fe400010f0eff */
[----:B------:R-:W-:-:S03]  /*1c10*/  LEA.HI.X.SX32 R5, R0, R5, 0x1, P3 ;  /* 0x0000000500057211 */ /* 0x000fc600018f0eff */
[----:B0-----:R0:W-:Y:S01]  /*1c20*/  @P1 STG.E.U16 desc[UR6][R2.64], R35 ;  /* 0x0000002302001986 */ /* 0x0011e2000c101506 */
[----:B------:R-:W-:Y:S05]  /*1c30*/  @!P0 EXIT ;  /* 0x000000000000894d */ /* 0x000fea0003800000 */
[----:B0-----:R-:W-:-:S05]  /*1c40*/  PRMT R2, R35, 0x7632, R2 ;  /* 0x0000763223027816 */ /* 0x001fca0000000002 */
[----:B------:R-:W-:Y:S01]  /*1c50*/  STG.E.U16 desc[UR6][R4.64], R2 ;  /* 0x0000000204007986 */ /* 0x000fe2000c101506 */
[----:B------:R-:W-:Y:S05]  /*1c60*/  EXIT ;  /* 0x000000000000794d */ /* 0x000fea0003800000 */
.L_x_2:
[----:B------:R-:W-:-:S00]  /*1c70*/  BRA `(.L_x_2) ;  /* 0xfffffffc00fc7947 */ /* 0x000fc0000383ffff */
[----:B------:R-:W-:-:S00]  /*1c80*/  NOP ;  /* 0x0000000000007918 */ /* 0x000fc00000000000 */
[----:B------:R-:W-:-:S00]  /*1c90*/  NOP ;  /* 0x0000000000007918 */ /* 0x000fc00000000000 */
[----:B------:R-:W-:-:S00]  /*1ca0*/  NOP ;  /* 0x0000000000007918 */ /* 0x000fc00000000000 */
[----:B------:R-:W-:-:S00]  /*1cb0*/  NOP ;  /* 0x0000000000007918 */ /* 0x000fc00000000000 */
[----:B------:R-:W-:-:S00]  /*1cc0*/  NOP ;  /* 0x0000000000007918 */ /* 0x000fc00000000000 */
[----:B------:R-:W-:-:S00]  /*1cd0*/  NOP ;  /* 0x0000000000007918 */ /* 0x000fc00000000000 */
[----:B------:R-:W-:-:S00]  /*1ce0*/  NOP ;  /* 0x0000000000007918 */ /* 0x000fc00000000000 */
[----:B------:R-:W-:-:S00]  /*1cf0*/  NOP ;  /* 0x0000000000007918 */ /* 0x000fc00000000000 */
.L_x_3:


//--------------------- .nv.shared.matmul_kernel  --------------------------
	.section	.nv.shared.matmul_kernel,"aw",@nobits
	.sectionflags	@""
	.align	16
	.zero		1024


//--------------------- .nv.shared.reserved.0     --------------------------
	.section	.nv.shared.reserved.0,"aw",@nobits
	.weak		__nv_reservedSMEM_offset_0_alias
	.size		__nv_reservedSMEM_offset_0_alias, 0, 64
	.other		__nv_reservedSMEM_offset_0_alias,@"STO_CUDA_RESERVED_SHARED STV_DEFAULT"
__nv_reservedSMEM_offset_0_alias:
	.zero		0
	.zero		64


//--------------------- .nv.constant0.matmul_kernel --------------------------
	.section	.nv.constant0.matmul_kernel,"a",@progbits
	.sectionflags	@""
	.align	4
.nv.constant0.matmul_kernel:
	.zero		976


//--------------------- SYMBOLS --------------------------

	.type		.nv.reservedSmem.offset0,@object
	.size		.nv.reservedSmem.offset0,0x4
	.type		.nv.reservedSmem.cap,@object
	.size		.nv.reservedSmem.cap,0x4
